// auto-generated by cutlass_sweep.gemm — config: {"arch": "sm_100", "cluster_m": 4, "cluster_n": 1, "dtype": "fp16", "dtype_b": "fp16", "layout": "nt", "stages": 0, "tile_k": 32, "tile_m": 64, "tile_n": 64}
#include "cutlass/cutlass.h"
#include "cutlass/gemm/collective/collective_builder.hpp"
#include "cutlass/gemm/device/gemm_universal_adapter.h"
#include "cutlass/gemm/kernel/gemm_universal.hpp"
#include "cutlass/epilogue/collective/collective_builder.hpp"

using ElemA = cutlass::half_t;
using ElemB = cutlass::half_t;
using ElemCD = cutlass::half_t;
using Acc  = float;
using TileShape    = cute::Shape<cute::_64, cute::_64, cute::_32>;
using ClusterShape = cute::Shape<cute::_4, cute::_1, cute::_1>;

using CollectiveEpilogue = typename cutlass::epilogue::collective::CollectiveBuilder<
    cutlass::arch::Sm100, cutlass::arch::OpClassTensorOp,
    TileShape, ClusterShape,
    cutlass::epilogue::collective::EpilogueTileAuto,
    Acc, Acc,
    ElemCD, cutlass::layout::RowMajor, 128 / cutlass::sizeof_bits<ElemCD>::value,
    ElemCD, cutlass::layout::RowMajor, 128 / cutlass::sizeof_bits<ElemCD>::value,
    cutlass::epilogue::collective::EpilogueScheduleAuto
  >::CollectiveOp;

using CollectiveMainloop = typename cutlass::gemm::collective::CollectiveBuilder<
    cutlass::arch::Sm100, cutlass::arch::OpClassTensorOp,
    ElemA, cutlass::layout::RowMajor, 128 / cutlass::sizeof_bits<ElemA>::value,
    ElemB, cutlass::layout::ColumnMajor, 128 / cutlass::sizeof_bits<ElemB>::value,
    Acc,
    TileShape, ClusterShape,
    cutlass::gemm::collective::StageCountAutoCarveout<static_cast<int>(sizeof(typename CollectiveEpilogue::SharedStorage))>,
    cutlass::gemm::collective::KernelScheduleAuto
  >::CollectiveOp;

using GemmKernel = cutlass::gemm::kernel::GemmUniversal<
    cute::Shape<int,int,int,int>,
    CollectiveMainloop,
    CollectiveEpilogue
>;
using Gemm = cutlass::gemm::device::GemmUniversalAdapter<GemmKernel>;

// Force the device kernel symbol into the cubin without needing a host main.
auto* _anchor = &cutlass::device_kernel<GemmKernel>;


// ===== COMPILED SASS (sm_100a) =====

	.target	sm_100a

	.elftype	@"ET_EXEC"


//--------------------- .note.nv.tkinfo           --------------------------
	.section	.note.nv.tkinfo,"",@"SHT_NOTE"
	.sectionflags	@"SHF_NOTE_NV_TKINFO"
	.tkinfo
        /*0018*/ 	.word	0x00000002
        /*0030*/ 	.string	""
        /*0030*/ 	.string	"ptxas"
        /*0030*/ 	.string	"Cuda compilation tools, release 13.0, V13.0.88"
        /*0030*/ 	.string	"Build cuda_13.0.r13.0/compiler.36424714_0"
        /*0030*/ 	.string	"-arch sm_100a -m 64 "



//--------------------- .note.nv.cuinfo           --------------------------
	.section	.note.nv.cuinfo,"",@"SHT_NOTE"
	.sectionflags	@"SHF_NOTE_NV_CUINFO"
        /*0018*/ 	.short	0x0002
        /*001a*/ 	.short	0x0064
        /*001c*/ 	.short	0x0082
	.zero		2


//--------------------- .nv.info                  --------------------------
	.section	.nv.info,"",@"SHT_CUDA_INFO"
	.align	4


	//----- nvinfo : EIATTR_REGCOUNT
	.align		4
        /*0000*/ 	.byte	0x04, 0x2f
        /*0002*/ 	.short	(.L_19 - .L_18)
	.align		4
.L_18:
        /*0004*/ 	.word	index@(_ZN7cutlass13device_kernelINS_4gemm6kernel13GemmUniversalIN4cute5tupleIJiiiiEEENS1_10collective13CollectiveMmaINS1_35MainloopSm100TmaUmmaWarpSpecializedILi26ELi2ELi4ENS5_IJNS4_1CILi4EEENSA_ILi1EEESC_EEEEENS5_IJNSA_ILi64EEESF_NSA_ILi32EEEEEENS_6half_tENS5_IJlSC_lEEESI_SJ_NS4_8TiledMMAINS4_8MMA_AtomIJNS4_20SM100_MMA_F16BF16_SSISI_SI_fLi64ELi64ELNS4_4UMMA5MajorE0ELSO_0ELNSN_7ScaleInE0ELSP_0EEEEEENS4_6LayoutINS5_IJSC_SC_SC_EEENS5_IJNSA_ILi0EEESU_SU_EEEEENS5_IJNS4_10UnderscoreESX_SX_EEEEENS4_13SM90_TMA_LOADENS4_14ComposedLayoutINS4_7SwizzleILi2ELi4ELi3EEENS4_18smem_ptr_flag_bitsILi16EEENSS_INS5_IJNSA_ILi8EEESG_EEENS5_IJSG_SC_EEEEEEEvNS4_8identityENS4_23SM90_TMA_LOAD_MULTICASTES1A_vS1B_EENS_8epilogue10collective18CollectiveEpilogueINS1E_23Sm100TmaWarpSpecializedILi3ELi2ELi16ELb1ELb0EEEJSH_NS5_IJNSS_ISF_SC_EENSS_ISG_SC_EEEEESI_SJ_SI_SJ_NS1E_6fusion15FusionCallbacksIS1I_NS1M_17LinearCombinationISI_fSI_fLNS_15FloatRoundStyleE2EEESH_S1L_JEEENS4_5SM1004TMEM4LOAD26SM100_TMEM_LOAD_16dp256b4xES10_S1A_NS4_17SM75_U32x4_LDSM_NENS4_14SM90_TMA_STOREES1A_NS4_17SM90_U32x4_STSM_NENS4_39AutoVectorizingCopyWithAssumedAlignmentILi128EEEEEEvvEEEEvNT_6ParamsE)
        /*0008*/ 	.word	0x00000045


	//----- nvinfo : EIATTR_FRAME_SIZE
	.align		4
.L_19:
        /*000c*/ 	.byte	0x04, 0x11
        /*000e*/ 	.short	(.L_21 - .L_20)
	.align		4
.L_20:
        /*0010*/ 	.word	index@($__internal_2_$__cuda_sm10x_tcgen05_guardrail_trap_unallocated_columns_being_dealloced)
        /*0014*/ 	.word	0x00000000


	//----- nvinfo : EIATTR_FRAME_SIZE
	.align		4
.L_21:
        /*0018*/ 	.byte	0x04, 0x11
        /*001a*/ 	.short	(.L_23 - .L_22)
	.align		4
.L_22:
        /*001c*/ 	.word	index@($__internal_1_$__cuda_sm10x_tcgen05_guardrail_trap_phase_invalid_during_alloc)
        /*0020*/ 	.word	0x00000000


	//----- nvinfo : EIATTR_FRAME_SIZE
	.align		4
.L_23:
        /*0024*/ 	.byte	0x04, 0x11
        /*0026*/ 	.short	(.L_25 - .L_24)
	.align		4
.L_24:
        /*0028*/ 	.word	index@($__internal_0_$__cuda_sm10x_tcgen05_guardrail_trap_col_being_dealloced_not_returned_by_alloc)
        /*002c*/ 	.word	0x00000000


	//----- nvinfo : EIATTR_FRAME_SIZE
	.align		4
.L_25:
        /*0030*/ 	.byte	0x04, 0x11
        /*0032*/ 	.short	(.L_27 - .L_26)
	.align		4
.L_26:
        /*0034*/ 	.word	index@(_ZN7cutlass13device_kernelINS_4gemm6kernel13GemmUniversalIN4cute5tupleIJiiiiEEENS1_10collective13CollectiveMmaINS1_35MainloopSm100TmaUmmaWarpSpecializedILi26ELi2ELi4ENS5_IJNS4_1CILi4EEENSA_ILi1EEESC_EEEEENS5_IJNSA_ILi64EEESF_NSA_ILi32EEEEEENS_6half_tENS5_IJlSC_lEEESI_SJ_NS4_8TiledMMAINS4_8MMA_AtomIJNS4_20SM100_MMA_F16BF16_SSISI_SI_fLi64ELi64ELNS4_4UMMA5MajorE0ELSO_0ELNSN_7ScaleInE0ELSP_0EEEEEENS4_6LayoutINS5_IJSC_SC_SC_EEENS5_IJNSA_ILi0EEESU_SU_EEEEENS5_IJNS4_10UnderscoreESX_SX_EEEEENS4_13SM90_TMA_LOADENS4_14ComposedLayoutINS4_7SwizzleILi2ELi4ELi3EEENS4_18smem_ptr_flag_bitsILi16EEENSS_INS5_IJNSA_ILi8EEESG_EEENS5_IJSG_SC_EEEEEEEvNS4_8identityENS4_23SM90_TMA_LOAD_MULTICASTES1A_vS1B_EENS_8epilogue10collective18CollectiveEpilogueINS1E_23Sm100TmaWarpSpecializedILi3ELi2ELi16ELb1ELb0EEEJSH_NS5_IJNSS_ISF_SC_EENSS_ISG_SC_EEEEESI_SJ_SI_SJ_NS1E_6fusion15FusionCallbacksIS1I_NS1M_17LinearCombinationISI_fSI_fLNS_15FloatRoundStyleE2EEESH_S1L_JEEENS4_5SM1004TMEM4LOAD26SM100_TMEM_LOAD_16dp256b4xES10_S1A_NS4_17SM75_U32x4_LDSM_NENS4_14SM90_TMA_STOREES1A_NS4_17SM90_U32x4_STSM_NENS4_39AutoVectorizingCopyWithAssumedAlignmentILi128EEEEEEvvEEEEvNT_6ParamsE)
        /*0038*/ 	.word	0x00000000


	//----- nvinfo : EIATTR_MIN_STACK_SIZE
	.align		4
.L_27:
        /*003c*/ 	.byte	0x04, 0x12
        /*003e*/ 	.short	(.L_29 - .L_28)
	.align		4
.L_28:
        /*0040*/ 	.word	index@(_ZN7cutlass13device_kernelINS_4gemm6kernel13GemmUniversalIN4cute5tupleIJiiiiEEENS1_10collective13CollectiveMmaINS1_35MainloopSm100TmaUmmaWarpSpecializedILi26ELi2ELi4ENS5_IJNS4_1CILi4EEENSA_ILi1EEESC_EEEEENS5_IJNSA_ILi64EEESF_NSA_ILi32EEEEEENS_6half_tENS5_IJlSC_lEEESI_SJ_NS4_8TiledMMAINS4_8MMA_AtomIJNS4_20SM100_MMA_F16BF16_SSISI_SI_fLi64ELi64ELNS4_4UMMA5MajorE0ELSO_0ELNSN_7ScaleInE0ELSP_0EEEEEENS4_6LayoutINS5_IJSC_SC_SC_EEENS5_IJNSA_ILi0EEESU_SU_EEEEENS5_IJNS4_10UnderscoreESX_SX_EEEEENS4_13SM90_TMA_LOADENS4_14ComposedLayoutINS4_7SwizzleILi2ELi4ELi3EEENS4_18smem_ptr_flag_bitsILi16EEENSS_INS5_IJNSA_ILi8EEESG_EEENS5_IJSG_SC_EEEEEEEvNS4_8identityENS4_23SM90_TMA_LOAD_MULTICASTES1A_vS1B_EENS_8epilogue10collective18CollectiveEpilogueINS1E_23Sm100TmaWarpSpecializedILi3ELi2ELi16ELb1ELb0EEEJSH_NS5_IJNSS_ISF_SC_EENSS_ISG_SC_EEEEESI_SJ_SI_SJ_NS1E_6fusion15FusionCallbacksIS1I_NS1M_17LinearCombinationISI_fSI_fLNS_15FloatRoundStyleE2EEESH_S1L_JEEENS4_5SM1004TMEM4LOAD26SM100_TMEM_LOAD_16dp256b4xES10_S1A_NS4_17SM75_U32x4_LDSM_NENS4_14SM90_TMA_STOREES1A_NS4_17SM90_U32x4_STSM_NENS4_39AutoVectorizingCopyWithAssumedAlignmentILi128EEEEEEvvEEEEvNT_6ParamsE)
        /*0044*/ 	.word	0x00000000
.L_29:


//--------------------- .nv.compat                --------------------------
	.section	.nv.compat,"",@"SHT_CUDA_COMPAT_INFO"
	.align	4
        /*0000*/ 	.byte	0x02, 0x09, 0x01, 0x00, 0x02, 0x02, 0x02, 0x00, 0x02, 0x05, 0x05, 0x00, 0x03, 0x07, 0x01, 0x01
        /*0010*/ 	.byte	0x02, 0x03, 0x01, 0x00, 0x02, 0x06, 0x01, 0x00, 0x04, 0x0b, 0x08, 0x00, 0x09, 0x00, 0x00, 0x00
        /*0020*/ 	.byte	0x00, 0x00, 0x00, 0x00


//--------------------- .nv.info._ZN7cutlass13device_kernelINS_4gemm6kernel13GemmUniversalIN4cute5tupleIJiiiiEEENS1_10collective13CollectiveMmaINS1_35MainloopSm100TmaUmmaWarpSpecializedILi26ELi2ELi4ENS5_IJNS4_1CILi4EEENSA_ILi1EEESC_EEEEENS5_IJNSA_ILi64EEESF_NSA_ILi32EEEEEENS_6half_tENS5_IJlSC_lEEESI_SJ_NS4_8TiledMMAINS4_8MMA_AtomIJNS4_20SM100_MMA_F16BF16_SSISI_SI_fLi64ELi64ELNS4_4UMMA5MajorE0ELSO_0ELNSN_7ScaleInE0ELSP_0EEEEEENS4_6LayoutINS5_IJSC_SC_SC_EEENS5_IJNSA_ILi0EEESU_SU_EEEEENS5_IJNS4_10UnderscoreESX_SX_EEEEENS4_13SM90_TMA_LOADENS4_14ComposedLayoutINS4_7SwizzleILi2ELi4ELi3EEENS4_18smem_ptr_flag_bitsILi16EEENSS_INS5_IJNSA_ILi8EEESG_EEENS5_IJSG_SC_EEEEEEEvNS4_8identityENS4_23SM90_TMA_LOAD_MULTICASTES1A_vS1B_EENS_8epilogue10collective18CollectiveEpilogueINS1E_23Sm100TmaWarpSpecializedILi3ELi2ELi16ELb1ELb0EEEJSH_NS5_IJNSS_ISF_SC_EENSS_ISG_SC_EEEEESI_SJ_SI_SJ_NS1E_6fusion15FusionCallbacksIS1I_NS1M_17LinearCombinationISI_fSI_fLNS_15FloatRoundStyleE2EEESH_S1L_JEEENS4_5SM1004TMEM4LOAD26SM100_TMEM_LOAD_16dp256b4xES10_S1A_NS4_17SM75_U32x4_LDSM_NENS4_14SM90_TMA_STOREES1A_NS4_17SM90_U32x4_STSM_NENS4_39AutoVectorizingCopyWithAssumedAlignmentILi128EEEEEEvvEEEEvNT_6ParamsE --------------------------
	.section	.nv.info._ZN7cutlass13device_kernelINS_4gemm6kernel13GemmUniversalIN4cute5tupleIJiiiiEEENS1_10collective13CollectiveMmaINS1_35MainloopSm100TmaUmmaWarpSpecializedILi26ELi2ELi4ENS5_IJNS4_1CILi4EEENSA_ILi1EEESC_EEEEENS5_IJNSA_ILi64EEESF_NSA_ILi32EEEEEENS_6half_tENS5_IJlSC_lEEESI_SJ_NS4_8TiledMMAINS4_8MMA_AtomIJNS4_20SM100_MMA_F16BF16_SSISI_SI_fLi64ELi64ELNS4_4UMMA5MajorE0ELSO_0ELNSN_7ScaleInE0ELSP_0EEEEEENS4_6LayoutINS5_IJSC_SC_SC_EEENS5_IJNSA_ILi0EEESU_SU_EEEEENS5_IJNS4_10UnderscoreESX_SX_EEEEENS4_13SM90_TMA_LOADENS4_14ComposedLayoutINS4_7SwizzleILi2ELi4ELi3EEENS4_18smem_ptr_flag_bitsILi16EEENSS_INS5_IJNSA_ILi8EEESG_EEENS5_IJSG_SC_EEEEEEEvNS4_8identityENS4_23SM90_TMA_LOAD_MULTICASTES1A_vS1B_EENS_8epilogue10collective18CollectiveEpilogueINS1E_23Sm100TmaWarpSpecializedILi3ELi2ELi16ELb1ELb0EEEJSH_NS5_IJNSS_ISF_SC_EENSS_ISG_SC_EEEEESI_SJ_SI_SJ_NS1E_6fusion15FusionCallbacksIS1I_NS1M_17LinearCombinationISI_fSI_fLNS_15FloatRoundStyleE2EEESH_S1L_JEEENS4_5SM1004TMEM4LOAD26SM100_TMEM_LOAD_16dp256b4xES10_S1A_NS4_17SM75_U32x4_LDSM_NENS4_14SM90_TMA_STOREES1A_NS4_17SM90_U32x4_STSM_NENS4_39AutoVectorizingCopyWithAssumedAlignmentILi128EEEEEEvvEEEEvNT_6ParamsE,"",@"SHT_CUDA_INFO"
	.sectionflags	@""
	.align	4


	//----- nvinfo : EIATTR_CUDA_API_VERSION
	.align		4
        /*0000*/ 	.byte	0x04, 0x37
        /*0002*/ 	.short	(.L_31 - .L_30)
.L_30:
        /*0004*/ 	.word	0x00000082


	//----- nvinfo : EIATTR_KPARAM_INFO
	.align		4
.L_31:
        /*0008*/ 	.byte	0x04, 0x17
        /*000a*/ 	.short	(.L_33 - .L_32)
.L_32:
        /*000c*/ 	.word	0x00000000
        /*0010*/ 	.short	0x0000
        /*0012*/ 	.short	0x0000
        /*0014*/ 	.byte	0x00, 0xf0, 0x01, 0x20


	//----- nvinfo : EIATTR_AT_ENTRY_FRAGMENTS
	.align		4
.L_33:
        /*0018*/ 	.byte	0x04, 0x4f
        /*001a*/ 	.short	(.L_35 - .L_34)


	//   ....[0]....
.L_34:
        /*001c*/ 	.word	0x00000006


	//----- nvinfo : EIATTR_RESERVED_SMEM_USED
	.align		4
.L_35:
        /*0020*/ 	.byte	0x01, 0x41
	.zero		2


	//----- nvinfo : EIATTR_SPARSE_MMA_MASK
	.align		4
        /*0024*/ 	.byte	0x03, 0x50
        /*0026*/ 	.short	0x0000


	//----- nvinfo : EIATTR_TCGEN05_1CTA_USED
	.align		4
        /*0028*/ 	.byte	0x01, 0x51
	.zero		2


	//----- nvinfo : EIATTR_MAXREG_COUNT
	.align		4
        /*002c*/ 	.byte	0x03, 0x1b
        /*002e*/ 	.short	0x00ff


	//----- nvinfo : EIATTR_NUM_BARRIERS
	.align		4
        /*0030*/ 	.byte	0x02, 0x4c
        /*0032*/ 	.byte	0x07
	.zero		1


	//----- nvinfo : EIATTR_EXTERNS
	.align		4
        /*0034*/ 	.byte	0x04, 0x0f
        /*0036*/ 	.short	(.L_37 - .L_36)


	//   ....[0]....
	.align		4
.L_36:
        /*0038*/ 	.word	index@(__assertfail)


	//----- nvinfo : EIATTR_MERCURY_ISA_VERSION
	.align		4
.L_37:
        /*003c*/ 	.byte	0x03, 0x5f
        /*003e*/ 	.short	0x0101


	//----- nvinfo : EIATTR_INT_WARP_WIDE_INSTR_OFFSETS
	.align		4
        /*0040*/ 	.byte	0x04, 0x31
        /*0042*/ 	.short	(.L_39 - .L_38)


	//   ....[0]....
.L_38:
        /*0044*/ 	.word	0x00004ba0


	//   ....[1]....
        /*0048*/ 	.word	0x00004bd0


	//   ....[2]....
        /*004c*/ 	.word	0x00004bf0


	//   ....[3]....
        /*0050*/ 	.word	0x00005770


	//   ....[4]....
        /*0054*/ 	.word	0x00005890


	//   ....[5]....
        /*0058*/ 	.word	0x000059e0


	//   ....[6]....
        /*005c*/ 	.word	0x00005b00


	//----- nvinfo : EIATTR_COOP_GROUP_MASK_REGIDS
	.align		4
.L_39:
        /*0060*/ 	.byte	0x04, 0x29
        /*0062*/ 	.short	(.L_41 - .L_40)


	//   ....[0]....
.L_40:
        /*0064*/ 	.word	0xffffffff


	//   ....[1]....
        /*0068*/ 	.word	0xffffffff


	//   ....[2]....
        /*006c*/ 	.word	0xffffffff


	//   ....[3]....
        /*0070*/ 	.word	0xffffffff


	//   ....[4]....
        /*0074*/ 	.word	0xffffffff


	//   ....[5]....
        /*0078*/ 	.word	0xffffffff


	//   ....[6]....
        /*007c*/ 	.word	0xffffffff


	//   ....[7]....
        /*0080*/ 	.word	0xffffffff


	//   ....[8]....
        /*0084*/ 	.word	0xffffffff


	//   ....[9]....
        /*0088*/ 	.word	0xffffffff


	//   ....[10]....
        /*008c*/ 	.word	0xffffffff


	//   ....[11]....
        /*0090*/ 	.word	0xffffffff


	//   ....[12]....
        /*0094*/ 	.word	0xffffffff


	//   ....[13]....
        /*0098*/ 	.word	0xffffffff


	//----- nvinfo : EIATTR_COOP_GROUP_INSTR_OFFSETS
	.align		4
.L_41:
        /*009c*/ 	.byte	0x04, 0x28
        /*009e*/ 	.short	(.L_43 - .L_42)


	//   ....[0]....
.L_42:
        /*00a0*/ 	.word	0x00000080


	//   ....[1]....
        /*00a4*/ 	.word	0x000004f0


	//   ....[2]....
        /*00a8*/ 	.word	0x00000970


	//   ....[3]....
        /*00ac*/ 	.word	0x00000af0


	//   ....[4]....
        /*00b0*/ 	.word	0x00000bf0


	//   ....[5]....
        /*00b4*/ 	.word	0x00000d60


	//   ....[6]....
        /*00b8*/ 	.word	0x00000f00


	//   ....[7]....
        /*00bc*/ 	.word	0x000010c0


	//   ....[8]....
        /*00c0*/ 	.word	0x00002350


	//   ....[9]....
        /*00c4*/ 	.word	0x00003e70


	//   ....[10]....
        /*00c8*/ 	.word	0x00004080


	//   ....[11]....
        /*00cc*/ 	.word	0x000040b0


	//   ....[12]....
        /*00d0*/ 	.word	0x00004a80


	//   ....[13]....
        /*00d4*/ 	.word	0x00004cb0


	//----- nvinfo : EIATTR_VRC_CTA_INIT_COUNT
	.align		4
.L_43:
        /*00d8*/ 	.byte	0x02, 0x4a
        /*00da*/ 	.byte	0x80
	.zero		1


	//----- nvinfo : EIATTR_SYSCALL_OFFSETS
	.align		4
        /*00dc*/ 	.byte	0x04, 0x46
        /*00de*/ 	.short	(.L_45 - .L_44)


	//   ....[0]....
.L_44:
        /*00e0*/ 	.word	0x00006820


	//   ....[1]....
        /*00e4*/ 	.word	0x00006910


	//   ....[2]....
        /*00e8*/ 	.word	0x00007150


	//   ....[3]....
        /*00ec*/ 	.word	0x00007aa0


	//----- nvinfo : EIATTR_MBARRIER_INSTR_OFFSETS
	.align		4
.L_45:
        /*00f0*/ 	.byte	0x04, 0x39
        /*00f2*/ 	.short	(.L_47 - .L_46)


	//   ....[0]....
.L_46:
        /*00f4*/ 	.word	0x00000610
        /*00f8*/ 	.word	0x000000ff
        /*00fc*/ 	.word	0x00000000
        /*0100*/ 	.short	0x0100
        /*0102*/ 	.byte	0x04
	.zero		1


	//   ....[1]....
        /*0104*/ 	.word	0x00000620
        /*0108*/ 	.word	0x000000ff
        /*010c*/ 	.word	0x000000d0
        /*0110*/ 	.short	0x0100
        /*0112*/ 	.byte	0x04
	.zero		1


	//   ....[2]....
        /*0114*/ 	.word	0x00000630
        /*0118*/ 	.word	0x000000ff
        /*011c*/ 	.word	0x00000008
        /*0120*/ 	.short	0x0100
        /*0122*/ 	.byte	0x04
	.zero		1


	//   ....[3]....
        /*0124*/ 	.word	0x00000640
        /*0128*/ 	.word	0x000000ff
        /*012c*/ 	.word	0x000000d8
        /*0130*/ 	.short	0x0100
        /*0132*/ 	.byte	0x04
	.zero		1


	//   ....[4]....
        /*0134*/ 	.word	0x00000650
        /*0138*/ 	.word	0x000000ff
        /*013c*/ 	.word	0x00000010
        /*0140*/ 	.short	0x0100
        /*0142*/ 	.byte	0x04
	.zero		1


	//   ....[5]....
        /*0144*/ 	.word	0x00000660
        /*0148*/ 	.word	0x000000ff
        /*014c*/ 	.word	0x000000e0
        /*0150*/ 	.short	0x0100
        /*0152*/ 	.byte	0x04
	.zero		1


	//   ....[6]....
        /*0154*/ 	.word	0x00000670
        /*0158*/ 	.word	0x000000ff
        /*015c*/ 	.word	0x00000018
        /*0160*/ 	.short	0x0100
        /*0162*/ 	.byte	0x04
	.zero		1


	//   ....[7]....
        /*0164*/ 	.word	0x00000680
        /*0168*/ 	.word	0x000000ff
        /*016c*/ 	.word	0x000000e8
        /*0170*/ 	.short	0x0100
        /*0172*/ 	.byte	0x04
	.zero		1


	//   ....[8]....
        /*0174*/ 	.word	0x00000690
        /*0178*/ 	.word	0x000000ff
        /*017c*/ 	.word	0x00000020
        /*0180*/ 	.short	0x0100
        /*0182*/ 	.byte	0x04
	.zero		1


	//   ....[9]....
        /*0184*/ 	.word	0x000006a0
        /*0188*/ 	.word	0x000000ff
        /*018c*/ 	.word	0x000000f0
        /*0190*/ 	.short	0x0100
        /*0192*/ 	.byte	0x04
	.zero		1


	//   ....[10]....
        /*0194*/ 	.word	0x000006b0
        /*0198*/ 	.word	0x000000ff
        /*019c*/ 	.word	0x00000028
        /*01a0*/ 	.short	0x0100
        /*01a2*/ 	.byte	0x04
	.zero		1


	//   ....[11]....
        /*01a4*/ 	.word	0x000006c0
        /*01a8*/ 	.word	0x000000ff
        /*01ac*/ 	.word	0x000000f8
        /*01b0*/ 	.short	0x0100
        /*01b2*/ 	.byte	0x04
	.zero		1


	//   ....[12]....
        /*01b4*/ 	.word	0x000006d0
        /*01b8*/ 	.word	0x000000ff
        /*01bc*/ 	.word	0x00000030
        /*01c0*/ 	.short	0x0100
        /*01c2*/ 	.byte	0x04
	.zero		1


	//   ....[13]....
        /*01c4*/ 	.word	0x000006e0
        /*01c8*/ 	.word	0x000000ff
        /*01cc*/ 	.word	0x00000100
        /*01d0*/ 	.short	0x0100
        /*01d2*/ 	.byte	0x04
	.zero		1


	//   ....[14]....
        /*01d4*/ 	.word	0x000006f0
        /*01d8*/ 	.word	0x000000ff
        /*01dc*/ 	.word	0x00000038
        /*01e0*/ 	.short	0x0100
        /*01e2*/ 	.byte	0x04
	.zero		1


	//   ....[15]....
        /*01e4*/ 	.word	0x00000700
        /*01e8*/ 	.word	0x000000ff
        /*01ec*/ 	.word	0x00000108
        /*01f0*/ 	.short	0x0100
        /*01f2*/ 	.byte	0x04
	.zero		1


	//   ....[16]....
        /*01f4*/ 	.word	0x00000710
        /*01f8*/ 	.word	0x000000ff
        /*01fc*/ 	.word	0x00000040
        /*0200*/ 	.short	0x0100
        /*0202*/ 	.byte	0x04
	.zero		1


	//   ....[17]....
        /*0204*/ 	.word	0x00000720
        /*0208*/ 	.word	0x000000ff
        /*020c*/ 	.word	0x00000110
        /*0210*/ 	.short	0x0100
        /*0212*/ 	.byte	0x04
	.zero		1


	//   ....[18]....
        /*0214*/ 	.word	0x00000730
        /*0218*/ 	.word	0x000000ff
        /*021c*/ 	.word	0x00000048
        /*0220*/ 	.short	0x0100
        /*0222*/ 	.byte	0x04
	.zero		1


	//   ....[19]....
        /*0224*/ 	.word	0x00000740
        /*0228*/ 	.word	0x000000ff
        /*022c*/ 	.word	0x00000118
        /*0230*/ 	.short	0x0100
        /*0232*/ 	.byte	0x04
	.zero		1


	//   ....[20]....
        /*0234*/ 	.word	0x00000750
        /*0238*/ 	.word	0x000000ff
        /*023c*/ 	.word	0x00000050
        /*0240*/ 	.short	0x0100
        /*0242*/ 	.byte	0x04
	.zero		1


	//   ....[21]....
        /*0244*/ 	.word	0x00000760
        /*0248*/ 	.word	0x000000ff
        /*024c*/ 	.word	0x00000120
        /*0250*/ 	.short	0x0100
        /*0252*/ 	.byte	0x04
	.zero		1


	//   ....[22]....
        /*0254*/ 	.word	0x00000770
        /*0258*/ 	.word	0x000000ff
        /*025c*/ 	.word	0x00000058
        /*0260*/ 	.short	0x0100
        /*0262*/ 	.byte	0x04
	.zero		1


	//   ....[23]....
        /*0264*/ 	.word	0x00000780
        /*0268*/ 	.word	0x000000ff
        /*026c*/ 	.word	0x00000128
        /*0270*/ 	.short	0x0100
        /*0272*/ 	.byte	0x04
	.zero		1


	//   ....[24]....
        /*0274*/ 	.word	0x00000790
        /*0278*/ 	.word	0x000000ff
        /*027c*/ 	.word	0x00000060
        /*0280*/ 	.short	0x0100
        /*0282*/ 	.byte	0x04
	.zero		1


	//   ....[25]....
        /*0284*/ 	.word	0x000007a0
        /*0288*/ 	.word	0x000000ff
        /*028c*/ 	.word	0x00000130
        /*0290*/ 	.short	0x0100
        /*0292*/ 	.byte	0x04
	.zero		1


	//   ....[26]....
        /*0294*/ 	.word	0x000007b0
        /*0298*/ 	.word	0x000000ff
        /*029c*/ 	.word	0x00000068
        /*02a0*/ 	.short	0x0100
        /*02a2*/ 	.byte	0x04
	.zero		1


	//   ....[27]....
        /*02a4*/ 	.word	0x000007c0
        /*02a8*/ 	.word	0x000000ff
        /*02ac*/ 	.word	0x00000138
        /*02b0*/ 	.short	0x0100
        /*02b2*/ 	.byte	0x04
	.zero		1


	//   ....[28]....
        /*02b4*/ 	.word	0x000007d0
        /*02b8*/ 	.word	0x000000ff
        /*02bc*/ 	.word	0x00000070
        /*02c0*/ 	.short	0x0100
        /*02c2*/ 	.byte	0x04
	.zero		1


	//   ....[29]....
        /*02c4*/ 	.word	0x000007e0
        /*02c8*/ 	.word	0x000000ff
        /*02cc*/ 	.word	0x00000140
        /*02d0*/ 	.short	0x0100
        /*02d2*/ 	.byte	0x04
	.zero		1


	//   ....[30]....
        /*02d4*/ 	.word	0x000007f0
        /*02d8*/ 	.word	0x000000ff
        /*02dc*/ 	.word	0x00000078
        /*02e0*/ 	.short	0x0100
        /*02e2*/ 	.byte	0x04
	.zero		1


	//   ....[31]....
        /*02e4*/ 	.word	0x00000800
        /*02e8*/ 	.word	0x000000ff
        /*02ec*/ 	.word	0x00000148
        /*02f0*/ 	.short	0x0100
        /*02f2*/ 	.byte	0x04
	.zero		1


	//   ....[32]....
        /*02f4*/ 	.word	0x00000810
        /*02f8*/ 	.word	0x000000ff
        /*02fc*/ 	.word	0x00000080
        /*0300*/ 	.short	0x0100
        /*0302*/ 	.byte	0x04
	.zero		1


	//   ....[33]....
        /*0304*/ 	.word	0x00000820
        /*0308*/ 	.word	0x000000ff
        /*030c*/ 	.word	0x00000150
        /*0310*/ 	.short	0x0100
        /*0312*/ 	.byte	0x04
	.zero		1


	//   ....[34]....
        /*0314*/ 	.word	0x00000830
        /*0318*/ 	.word	0x000000ff
        /*031c*/ 	.word	0x00000088
        /*0320*/ 	.short	0x0100
        /*0322*/ 	.byte	0x04
	.zero		1


	//   ....[35]....
        /*0324*/ 	.word	0x00000840
        /*0328*/ 	.word	0x000000ff
        /*032c*/ 	.word	0x00000158
        /*0330*/ 	.short	0x0100
        /*0332*/ 	.byte	0x04
	.zero		1


	//   ....[36]....
        /*0334*/ 	.word	0x00000850
        /*0338*/ 	.word	0x000000ff
        /*033c*/ 	.word	0x00000090
        /*0340*/ 	.short	0x0100
        /*0342*/ 	.byte	0x04
	.zero		1


	//   ....[37]....
        /*0344*/ 	.word	0x00000860
        /*0348*/ 	.word	0x000000ff
        /*034c*/ 	.word	0x00000160
        /*0350*/ 	.short	0x0100
        /*0352*/ 	.byte	0x04
	.zero		1


	//   ....[38]....
        /*0354*/ 	.word	0x00000870
        /*0358*/ 	.word	0x000000ff
        /*035c*/ 	.word	0x00000098
        /*0360*/ 	.short	0x0100
        /*0362*/ 	.byte	0x04
	.zero		1


	//   ....[39]....
        /*0364*/ 	.word	0x00000880
        /*0368*/ 	.word	0x000000ff
        /*036c*/ 	.word	0x00000168
        /*0370*/ 	.short	0x0100
        /*0372*/ 	.byte	0x04
	.zero		1


	//   ....[40]....
        /*0374*/ 	.word	0x00000890
        /*0378*/ 	.word	0x000000ff
        /*037c*/ 	.word	0x000000a0
        /*0380*/ 	.short	0x0100
        /*0382*/ 	.byte	0x04
	.zero		1


	//   ....[41]....
        /*0384*/ 	.word	0x000008a0
        /*0388*/ 	.word	0x000000ff
        /*038c*/ 	.word	0x00000170
        /*0390*/ 	.short	0x0100
        /*0392*/ 	.byte	0x04
	.zero		1


	//   ....[42]....
        /*0394*/ 	.word	0x000008b0
        /*0398*/ 	.word	0x000000ff
        /*039c*/ 	.word	0x000000a8
        /*03a0*/ 	.short	0x0100
        /*03a2*/ 	.byte	0x04
	.zero		1


	//   ....[43]....
        /*03a4*/ 	.word	0x000008c0
        /*03a8*/ 	.word	0x000000ff
        /*03ac*/ 	.word	0x00000178
        /*03b0*/ 	.short	0x0100
        /*03b2*/ 	.byte	0x04
	.zero		1


	//   ....[44]....
        /*03b4*/ 	.word	0x000008d0
        /*03b8*/ 	.word	0x000000ff
        /*03bc*/ 	.word	0x000000b0
        /*03c0*/ 	.short	0x0100
        /*03c2*/ 	.byte	0x04
	.zero		1


	//   ....[45]....
        /*03c4*/ 	.word	0x000008e0
        /*03c8*/ 	.word	0x000000ff
        /*03cc*/ 	.word	0x00000180
        /*03d0*/ 	.short	0x0100
        /*03d2*/ 	.byte	0x04
	.zero		1


	//   ....[46]....
        /*03d4*/ 	.word	0x000008f0
        /*03d8*/ 	.word	0x000000ff
        /*03dc*/ 	.word	0x000000b8
        /*03e0*/ 	.short	0x0100
        /*03e2*/ 	.byte	0x04
	.zero		1


	//   ....[47]....
        /*03e4*/ 	.word	0x00000900
        /*03e8*/ 	.word	0x000000ff
        /*03ec*/ 	.word	0x00000188
        /*03f0*/ 	.short	0x0100
        /*03f2*/ 	.byte	0x04
	.zero		1


	//   ....[48]....
        /*03f4*/ 	.word	0x00000910
        /*03f8*/ 	.word	0x000000ff
        /*03fc*/ 	.word	0x000000c0
        /*0400*/ 	.short	0x0100
        /*0402*/ 	.byte	0x04
	.zero		1


	//   ....[49]....
        /*0404*/ 	.word	0x00000920
        /*0408*/ 	.word	0x000000ff
        /*040c*/ 	.word	0x00000190
        /*0410*/ 	.short	0x0100
        /*0412*/ 	.byte	0x04
	.zero		1


	//   ....[50]....
        /*0414*/ 	.word	0x00000930
        /*0418*/ 	.word	0x000000ff
        /*041c*/ 	.word	0x000000c8
        /*0420*/ 	.short	0x0100
        /*0422*/ 	.byte	0x04
	.zero		1


	//   ....[51]....
        /*0424*/ 	.word	0x00000940
        /*0428*/ 	.word	0x000000ff
        /*042c*/ 	.word	0x00000198
        /*0430*/ 	.short	0x0100
        /*0432*/ 	.byte	0x04
	.zero		1


	//   ....[52]....
        /*0434*/ 	.word	0x00000a80
        /*0438*/ 	.word	0x000000ff
        /*043c*/ 	.word	0x000001a0
        /*0440*/ 	.short	0x0100
        /*0442*/ 	.byte	0x04
	.zero		1


	//   ....[53]....
        /*0444*/ 	.word	0x00000a90
        /*0448*/ 	.word	0x000000ff
        /*044c*/ 	.word	0x000001b8
        /*0450*/ 	.short	0x0100
        /*0452*/ 	.byte	0x04
	.zero		1


	//   ....[54]....
        /*0454*/ 	.word	0x00000aa0
        /*0458*/ 	.word	0x000000ff
        /*045c*/ 	.word	0x000001a8
        /*0460*/ 	.short	0x0100
        /*0462*/ 	.byte	0x04
	.zero		1


	//   ....[55]....
        /*0464*/ 	.word	0x00000ab0
        /*0468*/ 	.word	0x000000ff
        /*046c*/ 	.word	0x000001c0
        /*0470*/ 	.short	0x0100
        /*0472*/ 	.byte	0x04
	.zero		1


	//   ....[56]....
        /*0474*/ 	.word	0x00000ac0
        /*0478*/ 	.word	0x000000ff
        /*047c*/ 	.word	0x000001b0
        /*0480*/ 	.short	0x0100
        /*0482*/ 	.byte	0x04
	.zero		1


	//   ....[57]....
        /*0484*/ 	.word	0x00000ad0
        /*0488*/ 	.word	0x000000ff
        /*048c*/ 	.word	0x000001c8
        /*0490*/ 	.short	0x0100
        /*0492*/ 	.byte	0x04
	.zero		1


	//   ....[58]....
        /*0494*/ 	.word	0x00000bc0
        /*0498*/ 	.word	0x000000ff
        /*049c*/ 	.word	0x000001d0
        /*04a0*/ 	.short	0x0100
        /*04a2*/ 	.byte	0x06
	.zero		1


	//   ....[59]....
        /*04a4*/ 	.word	0x00000bd0
        /*04a8*/ 	.word	0x000000ff
        /*04ac*/ 	.word	0x000001d8
        /*04b0*/ 	.short	0x0100
        /*04b2*/ 	.byte	0x06
	.zero		1


	//   ....[60]....
        /*04b4*/ 	.word	0x00000d10
        /*04b8*/ 	.word	0x000000ff
        /*04bc*/ 	.word	0x000001e0
        /*04c0*/ 	.short	0x0100
        /*04c2*/ 	.byte	0x06
	.zero		1


	//   ....[61]....
        /*04c4*/ 	.word	0x00000d20
        /*04c8*/ 	.word	0x000000ff
        /*04cc*/ 	.word	0x000001f0
        /*04d0*/ 	.short	0x0100
        /*04d2*/ 	.byte	0x06
	.zero		1


	//   ....[62]....
        /*04d4*/ 	.word	0x00000d30
        /*04d8*/ 	.word	0x000000ff
        /*04dc*/ 	.word	0x000001e8
        /*04e0*/ 	.short	0x0100
        /*04e2*/ 	.byte	0x06
	.zero		1


	//   ....[63]....
        /*04e4*/ 	.word	0x00000d40
        /*04e8*/ 	.word	0x000000ff
        /*04ec*/ 	.word	0x000001f8
        /*04f0*/ 	.short	0x0100
        /*04f2*/ 	.byte	0x06
	.zero		1


	//   ....[64]....
        /*04f4*/ 	.word	0x00000e70
        /*04f8*/ 	.word	0x000000ff
        /*04fc*/ 	.word	0x00000200
        /*0500*/ 	.short	0x0100
        /*0502*/ 	.byte	0x04
	.zero		1


	//   ....[65]....
        /*0504*/ 	.word	0x00000e80
        /*0508*/ 	.word	0x000000ff
        /*050c*/ 	.word	0x00000220
        /*0510*/ 	.short	0x0100
        /*0512*/ 	.byte	0x04
	.zero		1


	//   ....[66]....
        /*0514*/ 	.word	0x00000e90
        /*0518*/ 	.word	0x000000ff
        /*051c*/ 	.word	0x00000208
        /*0520*/ 	.short	0x0100
        /*0522*/ 	.byte	0x04
	.zero		1


	//   ....[67]....
        /*0524*/ 	.word	0x00000ea0
        /*0528*/ 	.word	0x000000ff
        /*052c*/ 	.word	0x00000228
        /*0530*/ 	.short	0x0100
        /*0532*/ 	.byte	0x04
	.zero		1


	//   ....[68]....
        /*0534*/ 	.word	0x00000eb0
        /*0538*/ 	.word	0x000000ff
        /*053c*/ 	.word	0x00000210
        /*0540*/ 	.short	0x0100
        /*0542*/ 	.byte	0x04
	.zero		1


	//   ....[69]....
        /*0544*/ 	.word	0x00000ec0
        /*0548*/ 	.word	0x000000ff
        /*054c*/ 	.word	0x00000230
        /*0550*/ 	.short	0x0100
        /*0552*/ 	.byte	0x04
	.zero		1


	//   ....[70]....
        /*0554*/ 	.word	0x00000ed0
        /*0558*/ 	.word	0x000000ff
        /*055c*/ 	.word	0x00000218
        /*0560*/ 	.short	0x0100
        /*0562*/ 	.byte	0x04
	.zero		1


	//   ....[71]....
        /*0564*/ 	.word	0x00000ee0
        /*0568*/ 	.word	0x000000ff
        /*056c*/ 	.word	0x00000238
        /*0570*/ 	.short	0x0100
        /*0572*/ 	.byte	0x04
	.zero		1


	//   ....[72]....
        /*0574*/ 	.word	0x00000fd0
        /*0578*/ 	.word	0x000000ff
        /*057c*/ 	.word	0x00000240
        /*0580*/ 	.short	0x0100
        /*0582*/ 	.byte	0x04
	.zero		1


	//   ....[73]....
        /*0584*/ 	.word	0x00000fe0
        /*0588*/ 	.word	0x000000ff
        /*058c*/ 	.word	0x00000250
        /*0590*/ 	.short	0x0100
        /*0592*/ 	.byte	0x04
	.zero		1


	//   ....[74]....
        /*0594*/ 	.word	0x00000ff0
        /*0598*/ 	.word	0x000000ff
        /*059c*/ 	.word	0x00000248
        /*05a0*/ 	.short	0x0100
        /*05a2*/ 	.byte	0x04
	.zero		1


	//   ....[75]....
        /*05a4*/ 	.word	0x00001000
        /*05a8*/ 	.word	0x000000ff
        /*05ac*/ 	.word	0x00000258
        /*05b0*/ 	.short	0x0100
        /*05b2*/ 	.byte	0x04
	.zero		1


	//   ....[76]....
        /*05b4*/ 	.word	0x00001bb0
        /*05b8*/ 	.word	0x00000000
        /*05bc*/ 	.word	0x00000250
        /*05c0*/ 	.short	0x010a
        /*05c2*/ 	.byte	0xff
	.zero		1


	//   ....[77]....
        /*05c4*/ 	.word	0x00001be0
        /*05c8*/ 	.word	0x00000000
        /*05cc*/ 	.word	0x00000240
        /*05d0*/ 	.short	0x0101
        /*05d2*/ 	.byte	0xff
	.zero		1


	//   ....[78]....
        /*05d4*/ 	.word	0x00001cb0
        /*05d8*/ 	.word	0x000000ff
        /*05dc*/ 	.word	0x000000d0
        /*05e0*/ 	.short	0x010a
        /*05e2*/ 	.byte	0x04
	.zero		1


	//   ....[79]....
        /*05e4*/ 	.word	0x00001d30
        /*05e8*/ 	.word	0x000000ff
        /*05ec*/ 	.word	0x000000d0
        /*05f0*/ 	.short	0x010a
        /*05f2*/ 	.byte	0x21
	.zero		1


	//   ....[80]....
        /*05f4*/ 	.word	0x00001ec0
        /*05f8*/ 	.word	0x000000ff
        /*05fc*/ 	.word	0x000000d0
        /*0600*/ 	.short	0x010a
        /*0602*/ 	.byte	0x08
	.zero		1


	//   ....[81]....
        /*0604*/ 	.word	0x00001ff0
        /*0608*/ 	.word	0x000000ff
        /*060c*/ 	.word	0x000001d8
        /*0610*/ 	.short	0x0101
        /*0612*/ 	.byte	0x06
	.zero		1


	//   ....[82]....
        /*0614*/ 	.word	0x00002010
        /*0618*/ 	.word	0x000000ff
        /*061c*/ 	.word	0x000000d0
        /*0620*/ 	.short	0x010a
        /*0622*/ 	.byte	0x04
	.zero		1


	//   ....[83]....
        /*0624*/ 	.word	0x00002090
        /*0628*/ 	.word	0x000000ff
        /*062c*/ 	.word	0x000000d0
        /*0630*/ 	.short	0x010a
        /*0632*/ 	.byte	0x11
	.zero		1


	//   ....[84]....
        /*0634*/ 	.word	0x00002240
        /*0638*/ 	.word	0x000000ff
        /*063c*/ 	.word	0x000000d0
        /*0640*/ 	.short	0x010a
        /*0642*/ 	.byte	0x07
	.zero		1


	//   ....[85]....
        /*0644*/ 	.word	0x00002380
        /*0648*/ 	.word	0x00000003
        /*064c*/ 	.word	0x000001e0
        /*0650*/ 	.short	0x010a
        /*0652*/ 	.byte	0xff
	.zero		1


	//   ....[86]....
        /*0654*/ 	.word	0x000024d0
        /*0658*/ 	.word	0x00000000
        /*065c*/ 	.word	0x00000000
        /*0660*/ 	.short	0x0101
        /*0662*/ 	.byte	0xff
	.zero		1


	//   ....[87]....
        /*0664*/ 	.word	0x00002a90
        /*0668*/ 	.word	0x000000ff
        /*066c*/ 	.word	0x00000000
        /*0670*/ 	.short	0x010a
        /*0672*/ 	.byte	0x04
	.zero		1


	//   ....[88]....
        /*0674*/ 	.word	0x00002b20
        /*0678*/ 	.word	0x000000ff
        /*067c*/ 	.word	0x00000000
        /*0680*/ 	.short	0x010a
        /*0682*/ 	.byte	0x05
	.zero		1


	//   ....[89]....
        /*0684*/ 	.word	0x00002bb0
        /*0688*/ 	.word	0x000000ff
        /*068c*/ 	.word	0x00000000
        /*0690*/ 	.short	0x010a
        /*0692*/ 	.byte	0x05
	.zero		1


	//   ....[90]....
        /*0694*/ 	.word	0x00002c40
        /*0698*/ 	.word	0x000000ff
        /*069c*/ 	.word	0x00000000
        /*06a0*/ 	.short	0x010a
        /*06a2*/ 	.byte	0x05
	.zero		1


	//   ....[91]....
        /*06a4*/ 	.word	0x00002cd0
        /*06a8*/ 	.word	0x000000ff
        /*06ac*/ 	.word	0x00000000
        /*06b0*/ 	.short	0x010a
        /*06b2*/ 	.byte	0x05
	.zero		1


	//   ....[92]....
        /*06b4*/ 	.word	0x00002d60
        /*06b8*/ 	.word	0x000000ff
        /*06bc*/ 	.word	0x00000000
        /*06c0*/ 	.short	0x010a
        /*06c2*/ 	.byte	0x05
	.zero		1


	//   ....[93]....
        /*06c4*/ 	.word	0x00002df0
        /*06c8*/ 	.word	0x000000ff
        /*06cc*/ 	.word	0x00000000
        /*06d0*/ 	.short	0x010a
        /*06d2*/ 	.byte	0x05
	.zero		1


	//   ....[94]....
        /*06d4*/ 	.word	0x00002e80
        /*06d8*/ 	.word	0x000000ff
        /*06dc*/ 	.word	0x00000000
        /*06e0*/ 	.short	0x010a
        /*06e2*/ 	.byte	0x05
	.zero		1


	//   ....[95]....
        /*06e4*/ 	.word	0x00002f10
        /*06e8*/ 	.word	0x000000ff
        /*06ec*/ 	.word	0x00000000
        /*06f0*/ 	.short	0x010a
        /*06f2*/ 	.byte	0x05
	.zero		1


	//   ....[96]....
        /*06f4*/ 	.word	0x00002fa0
        /*06f8*/ 	.word	0x000000ff
        /*06fc*/ 	.word	0x00000000
        /*0700*/ 	.short	0x010a
        /*0702*/ 	.byte	0x05
	.zero		1


	//   ....[97]....
        /*0704*/ 	.word	0x00003030
        /*0708*/ 	.word	0x000000ff
        /*070c*/ 	.word	0x00000000
        /*0710*/ 	.short	0x010a
        /*0712*/ 	.byte	0x05
	.zero		1


	//   ....[98]....
        /*0714*/ 	.word	0x000030c0
        /*0718*/ 	.word	0x000000ff
        /*071c*/ 	.word	0x00000000
        /*0720*/ 	.short	0x010a
        /*0722*/ 	.byte	0x05
	.zero		1


	//   ....[99]....
        /*0724*/ 	.word	0x00003150
        /*0728*/ 	.word	0x000000ff
        /*072c*/ 	.word	0x00000000
        /*0730*/ 	.short	0x010a
        /*0732*/ 	.byte	0x05
	.zero		1


	//   ....[100]....
        /*0734*/ 	.word	0x000031e0
        /*0738*/ 	.word	0x000000ff
        /*073c*/ 	.word	0x00000000
        /*0740*/ 	.short	0x010a
        /*0742*/ 	.byte	0x05
	.zero		1


	//   ....[101]....
        /*0744*/ 	.word	0x00003270
        /*0748*/ 	.word	0x000000ff
        /*074c*/ 	.word	0x00000000
        /*0750*/ 	.short	0x010a
        /*0752*/ 	.byte	0x05
	.zero		1


	//   ....[102]....
        /*0754*/ 	.word	0x00003300
        /*0758*/ 	.word	0x000000ff
        /*075c*/ 	.word	0x00000000
        /*0760*/ 	.short	0x010a
        /*0762*/ 	.byte	0x05
	.zero		1


	//   ....[103]....
        /*0764*/ 	.word	0x00003390
        /*0768*/ 	.word	0x000000ff
        /*076c*/ 	.word	0x00000000
        /*0770*/ 	.short	0x010a
        /*0772*/ 	.byte	0x05
	.zero		1


	//   ....[104]....
        /*0774*/ 	.word	0x00003420
        /*0778*/ 	.word	0x000000ff
        /*077c*/ 	.word	0x00000000
        /*0780*/ 	.short	0x010a
        /*0782*/ 	.byte	0x05
	.zero		1


	//   ....[105]....
        /*0784*/ 	.word	0x000034b0
        /*0788*/ 	.word	0x000000ff
        /*078c*/ 	.word	0x00000000
        /*0790*/ 	.short	0x010a
        /*0792*/ 	.byte	0x05
	.zero		1


	//   ....[106]....
        /*0794*/ 	.word	0x00003540
        /*0798*/ 	.word	0x000000ff
        /*079c*/ 	.word	0x00000000
        /*07a0*/ 	.short	0x010a
        /*07a2*/ 	.byte	0x05
	.zero		1


	//   ....[107]....
        /*07a4*/ 	.word	0x000035d0
        /*07a8*/ 	.word	0x000000ff
        /*07ac*/ 	.word	0x00000000
        /*07b0*/ 	.short	0x010a
        /*07b2*/ 	.byte	0x05
	.zero		1


	//   ....[108]....
        /*07b4*/ 	.word	0x00003660
        /*07b8*/ 	.word	0x000000ff
        /*07bc*/ 	.word	0x00000000
        /*07c0*/ 	.short	0x010a
        /*07c2*/ 	.byte	0x05
	.zero		1


	//   ....[109]....
        /*07c4*/ 	.word	0x000036f0
        /*07c8*/ 	.word	0x000000ff
        /*07cc*/ 	.word	0x00000000
        /*07d0*/ 	.short	0x010a
        /*07d2*/ 	.byte	0x05
	.zero		1


	//   ....[110]....
        /*07d4*/ 	.word	0x00003780
        /*07d8*/ 	.word	0x000000ff
        /*07dc*/ 	.word	0x00000000
        /*07e0*/ 	.short	0x010a
        /*07e2*/ 	.byte	0x05
	.zero		1


	//   ....[111]....
        /*07e4*/ 	.word	0x00003810
        /*07e8*/ 	.word	0x000000ff
        /*07ec*/ 	.word	0x00000000
        /*07f0*/ 	.short	0x010a
        /*07f2*/ 	.byte	0x05
	.zero		1


	//   ....[112]....
        /*07f4*/ 	.word	0x000038b0
        /*07f8*/ 	.word	0x00000000
        /*07fc*/ 	.word	0x00000000
        /*0800*/ 	.short	0x010a
        /*0802*/ 	.byte	0xff
	.zero		1


	//   ....[113]....
        /*0804*/ 	.word	0x000039d0
        /*0808*/ 	.word	0x00000002
        /*080c*/ 	.word	0x00000240
        /*0810*/ 	.short	0x010a
        /*0812*/ 	.byte	0xff
	.zero		1


	//   ....[114]....
        /*0814*/ 	.word	0x00003a40
        /*0818*/ 	.word	0x00000002
        /*081c*/ 	.word	0x00000000
        /*0820*/ 	.short	0x0101
        /*0822*/ 	.byte	0xff
	.zero		1


	//   ....[115]....
        /*0824*/ 	.word	0x00003a60
        /*0828*/ 	.word	0x000000ff
        /*082c*/ 	.word	0x000001f0
        /*0830*/ 	.short	0x010a
        /*0832*/ 	.byte	0x04
	.zero		1


	//   ....[116]....
        /*0834*/ 	.word	0x00003b80
        /*0838*/ 	.word	0x00000002
        /*083c*/ 	.word	0x000001e0
        /*0840*/ 	.short	0x010a
        /*0842*/ 	.byte	0xff
	.zero		1


	//   ....[117]....
        /*0844*/ 	.word	0x00003c80
        /*0848*/ 	.word	0x00000002
        /*084c*/ 	.word	0x00000000
        /*0850*/ 	.short	0x0101
        /*0852*/ 	.byte	0xff
	.zero		1


	//   ....[118]....
        /*0854*/ 	.word	0x00003d10
        /*0858*/ 	.word	0x000000ff
        /*085c*/ 	.word	0x000001f0
        /*0860*/ 	.short	0x0106
        /*0862*/ 	.byte	0x04
	.zero		1


	//   ....[119]....
        /*0864*/ 	.word	0x00003d30
        /*0868*/ 	.word	0x000000ff
        /*086c*/ 	.word	0x000001f0
        /*0870*/ 	.short	0x010a
        /*0872*/ 	.byte	0x04
	.zero		1


	//   ....[120]....
        /*0874*/ 	.word	0x00003dc0
        /*0878*/ 	.word	0x000000ff
        /*087c*/ 	.word	0x000001f0
        /*0880*/ 	.short	0x0106
        /*0882*/ 	.byte	0x07
	.zero		1


	//   ....[121]....
        /*0884*/ 	.word	0x00003e00
        /*0888*/ 	.word	0x00000000
        /*088c*/ 	.word	0x000001f0
        /*0890*/ 	.short	0x010a
        /*0892*/ 	.byte	0xff
	.zero		1


	//   ....[122]....
        /*0894*/ 	.word	0x00004310
        /*0898*/ 	.word	0x00000000
        /*089c*/ 	.word	0x000001e0
        /*08a0*/ 	.short	0x010a
        /*08a2*/ 	.byte	0xff
	.zero		1


	//   ....[123]....
        /*08a4*/ 	.word	0x00004410
        /*08a8*/ 	.word	0x00000003
        /*08ac*/ 	.word	0x00000000
        /*08b0*/ 	.short	0x0101
        /*08b2*/ 	.byte	0xff
	.zero		1


	//   ....[124]....
        /*08b4*/ 	.word	0x00004420
        /*08b8*/ 	.word	0x000000ff
        /*08bc*/ 	.word	0x00000000
        /*08c0*/ 	.short	0x010a
        /*08c2*/ 	.byte	0x04
	.zero		1


	//   ....[125]....
        /*08c4*/ 	.word	0x000044a0
        /*08c8*/ 	.word	0x000000ff
        /*08cc*/ 	.word	0x00000220
        /*08d0*/ 	.short	0x010a
        /*08d2*/ 	.byte	0x17
	.zero		1


	//   ....[126]....
        /*08d4*/ 	.word	0x00004580
        /*08d8*/ 	.word	0x000000ff
        /*08dc*/ 	.word	0x00000000
        /*08e0*/ 	.short	0x010a
        /*08e2*/ 	.byte	0x05
	.zero		1


	//   ....[127]....
        /*08e4*/ 	.word	0x000046c0
        /*08e8*/ 	.word	0x000000ff
        /*08ec*/ 	.word	0x00000000
        /*08f0*/ 	.short	0x010a
        /*08f2*/ 	.byte	0x04
	.zero		1


	//   ....[128]....
        /*08f4*/ 	.word	0x000048b0
        /*08f8*/ 	.word	0x000000ff
        /*08fc*/ 	.word	0x00000000
        /*0900*/ 	.short	0x010a
        /*0902*/ 	.byte	0x04
	.zero		1


	//   ....[129]....
        /*0904*/ 	.word	0x00004940
        /*0908*/ 	.word	0x000000ff
        /*090c*/ 	.word	0x00000000
        /*0910*/ 	.short	0x010a
        /*0912*/ 	.byte	0x05
	.zero		1


	//   ....[130]....
        /*0914*/ 	.word	0x000049d0
        /*0918*/ 	.word	0x000000ff
        /*091c*/ 	.word	0x00000000
        /*0920*/ 	.short	0x010a
        /*0922*/ 	.byte	0x05
	.zero		1


	//   ....[131]....
        /*0924*/ 	.word	0x00004a60
        /*0928*/ 	.word	0x000000ff
        /*092c*/ 	.word	0x00000000
        /*0930*/ 	.short	0x010a
        /*0932*/ 	.byte	0x04
	.zero		1


	//   ....[132]....
        /*0934*/ 	.word	0x00004f40
        /*0938*/ 	.word	0x00000008
        /*093c*/ 	.word	0x000001e0
        /*0940*/ 	.short	0x010a
        /*0942*/ 	.byte	0xff
	.zero		1


	//   ....[133]....
        /*0944*/ 	.word	0x000050b0
        /*0948*/ 	.word	0x00000000
        /*094c*/ 	.word	0x00000000
        /*0950*/ 	.short	0x0101
        /*0952*/ 	.byte	0xff
	.zero		1


	//   ....[134]....
        /*0954*/ 	.word	0x00005580
        /*0958*/ 	.word	0x000000ff
        /*095c*/ 	.word	0x000001d8
        /*0960*/ 	.short	0x010a
        /*0962*/ 	.byte	0x18
	.zero		1


	//   ....[135]....
        /*0964*/ 	.word	0x00005750
        /*0968*/ 	.word	0x000000ff
        /*096c*/ 	.word	0x000001b8
        /*0970*/ 	.short	0x010a
        /*0972*/ 	.byte	0x04
	.zero		1


	//   ....[136]....
        /*0974*/ 	.word	0x00005930
        /*0978*/ 	.word	0x000000ff
        /*097c*/ 	.word	0x000001a0
        /*0980*/ 	.short	0x010b
        /*0982*/ 	.byte	0x04
	.zero		1


	//   ....[137]....
        /*0984*/ 	.word	0x00005940
        /*0988*/ 	.word	0x000000ff
        /*098c*/ 	.word	0x00000000
        /*0990*/ 	.short	0x0101
        /*0992*/ 	.byte	0x07
	.zero		1


	//   ....[138]....
        /*0994*/ 	.word	0x00005950
        /*0998*/ 	.word	0x000000ff
        /*099c*/ 	.word	0x000001b8
        /*09a0*/ 	.short	0x010a
        /*09a2*/ 	.byte	0x05
	.zero		1


	//   ....[139]....
        /*09a4*/ 	.word	0x00005ba0
        /*09a8*/ 	.word	0x000000ff
        /*09ac*/ 	.word	0x000001a0
        /*09b0*/ 	.short	0x010b
        /*09b2*/ 	.byte	0x05
	.zero		1


	//   ....[140]....
        /*09b4*/ 	.word	0x00005bb0
        /*09b8*/ 	.word	0x000000ff
        /*09bc*/ 	.word	0x00000000
        /*09c0*/ 	.short	0x0101
        /*09c2*/ 	.byte	0x04
	.zero		1


	//   ....[141]....
        /*09c4*/ 	.word	0x00005c00
        /*09c8*/ 	.word	0x000000ff
        /*09cc*/ 	.word	0x00000000
        /*09d0*/ 	.short	0x010a
        /*09d2*/ 	.byte	0x04
	.zero		1


	//   ....[142]....
        /*09d4*/ 	.word	0x00005c90
        /*09d8*/ 	.word	0x000000ff
        /*09dc*/ 	.word	0x00000000
        /*09e0*/ 	.short	0x010a
        /*09e2*/ 	.byte	0x05
	.zero		1


	//   ....[143]....
        /*09e4*/ 	.word	0x00005d30
        /*09e8*/ 	.word	0x00000000
        /*09ec*/ 	.word	0x00000000
        /*09f0*/ 	.short	0x010a
        /*09f2*/ 	.byte	0xff
	.zero		1


	//   ....[144]....
        /*09f4*/ 	.word	0x00006090
        /*09f8*/ 	.word	0x00000000
        /*09fc*/ 	.word	0x000001e0
        /*0a00*/ 	.short	0x010a
        /*0a02*/ 	.byte	0xff
	.zero		1


	//   ....[145]....
        /*0a04*/ 	.word	0x00006160
        /*0a08*/ 	.word	0x00000000
        /*0a0c*/ 	.word	0x00000000
        /*0a10*/ 	.short	0x0101
        /*0a12*/ 	.byte	0xff
	.zero		1


	//   ....[146]....
        /*0a14*/ 	.word	0x00006d70
        /*0a18*/ 	.word	0x00000002
        /*0a1c*/ 	.word	0x000001a0
        /*0a20*/ 	.short	0x010a
        /*0a22*/ 	.byte	0xff
	.zero		1


	//   ....[147]....
        /*0a24*/ 	.word	0x00006db0
        /*0a28*/ 	.word	0x0000001b
        /*0a2c*/ 	.word	0x00000200
        /*0a30*/ 	.short	0x010a
        /*0a32*/ 	.byte	0xff
	.zero		1


	//   ....[148]....
        /*0a34*/ 	.word	0x00006ea0
        /*0a38*/ 	.word	0x00000002
        /*0a3c*/ 	.word	0x000001a0
        /*0a40*/ 	.short	0x010a
        /*0a42*/ 	.byte	0xff
	.zero		1


	//   ....[149]....
        /*0a44*/ 	.word	0x00007030
        /*0a48*/ 	.word	0x0000001b
        /*0a4c*/ 	.word	0x00000200
        /*0a50*/ 	.short	0x010a
        /*0a52*/ 	.byte	0xff
	.zero		1


	//   ....[150]....
        /*0a54*/ 	.word	0x00007800
        /*0a58*/ 	.word	0x00000000
        /*0a5c*/ 	.word	0x00000000
        /*0a60*/ 	.short	0x0101
        /*0a62*/ 	.byte	0xff
	.zero		1


	//   ....[151]....
        /*0a64*/ 	.word	0x00007810
        /*0a68*/ 	.word	0x00000002
        /*0a6c*/ 	.word	0x000001a0
        /*0a70*/ 	.short	0x010a
        /*0a72*/ 	.byte	0xff
	.zero		1


	//   ....[152]....
        /*0a74*/ 	.word	0x000078d0
        /*0a78*/ 	.word	0x00000002
        /*0a7c*/ 	.word	0x000001a0
        /*0a80*/ 	.short	0x010a
        /*0a82*/ 	.byte	0xff
	.zero		1


	//   ....[153]....
        /*0a84*/ 	.word	0x00007c80
        /*0a88*/ 	.word	0x000000ff
        /*0a8c*/ 	.word	0x00000000
        /*0a90*/ 	.short	0x0101
        /*0a92*/ 	.byte	0x04
	.zero		1


	//   ....[154]....
        /*0a94*/ 	.word	0x000081d0
        /*0a98*/ 	.word	0x00000000
        /*0a9c*/ 	.word	0x00000000
        /*0aa0*/ 	.short	0x0101
        /*0aa2*/ 	.byte	0xff
	.zero		1


	//   ....[155]....
        /*0aa4*/ 	.word	0x00008480
        /*0aa8*/ 	.word	0x000000ff
        /*0aac*/ 	.word	0x00000000
        /*0ab0*/ 	.short	0x0101
        /*0ab2*/ 	.byte	0x04
	.zero		1


	//   ....[156]....
        /*0ab4*/ 	.word	0x000084a0
        /*0ab8*/ 	.word	0x00000000
        /*0abc*/ 	.word	0x00000250
        /*0ac0*/ 	.short	0x010a
        /*0ac2*/ 	.byte	0xff
	.zero		1


	//   ....[157]....
        /*0ac4*/ 	.word	0x00008500
        /*0ac8*/ 	.word	0x00000000
        /*0acc*/ 	.word	0x000000d0
        /*0ad0*/ 	.short	0x010a
        /*0ad2*/ 	.byte	0xff
	.zero		1


	//   ....[158]....
        /*0ad4*/ 	.word	0x00008560
        /*0ad8*/ 	.word	0x00000000
        /*0adc*/ 	.word	0x000000d0
        /*0ae0*/ 	.short	0x010a
        /*0ae2*/ 	.byte	0xff
	.zero		1


	//   ....[159]....
        /*0ae4*/ 	.word	0x000085b0
        /*0ae8*/ 	.word	0x00000003
        /*0aec*/ 	.word	0x000001e0
        /*0af0*/ 	.short	0x010a
        /*0af2*/ 	.byte	0xff
	.zero		1


	//   ....[160]....
        /*0af4*/ 	.word	0x00008610
        /*0af8*/ 	.word	0x00000000
        /*0afc*/ 	.word	0x00000000
        /*0b00*/ 	.short	0x010a
        /*0b02*/ 	.byte	0xff
	.zero		1


	//   ....[161]....
        /*0b04*/ 	.word	0x00008670
        /*0b08*/ 	.word	0x00000000
        /*0b0c*/ 	.word	0x00000000
        /*0b10*/ 	.short	0x010a
        /*0b12*/ 	.byte	0xff
	.zero		1


	//   ....[162]....
        /*0b14*/ 	.word	0x000086d0
        /*0b18*/ 	.word	0x00000000
        /*0b1c*/ 	.word	0x00000000
        /*0b20*/ 	.short	0x010a
        /*0b22*/ 	.byte	0xff
	.zero		1


	//   ....[163]....
        /*0b24*/ 	.word	0x00008730
        /*0b28*/ 	.word	0x00000000
        /*0b2c*/ 	.word	0x00000000
        /*0b30*/ 	.short	0x010a
        /*0b32*/ 	.byte	0xff
	.zero		1


	//   ....[164]....
        /*0b34*/ 	.word	0x00008790
        /*0b38*/ 	.word	0x00000000
        /*0b3c*/ 	.word	0x00000000
        /*0b40*/ 	.short	0x010a
        /*0b42*/ 	.byte	0xff
	.zero		1


	//   ....[165]....
        /*0b44*/ 	.word	0x000087f0
        /*0b48*/ 	.word	0x00000000
        /*0b4c*/ 	.word	0x00000000
        /*0b50*/ 	.short	0x010a
        /*0b52*/ 	.byte	0xff
	.zero		1


	//   ....[166]....
        /*0b54*/ 	.word	0x00008850
        /*0b58*/ 	.word	0x00000000
        /*0b5c*/ 	.word	0x00000000
        /*0b60*/ 	.short	0x010a
        /*0b62*/ 	.byte	0xff
	.zero		1


	//   ....[167]....
        /*0b64*/ 	.word	0x000088b0
        /*0b68*/ 	.word	0x00000000
        /*0b6c*/ 	.word	0x00000000
        /*0b70*/ 	.short	0x010a
        /*0b72*/ 	.byte	0xff
	.zero		1


	//   ....[168]....
        /*0b74*/ 	.word	0x00008910
        /*0b78*/ 	.word	0x00000000
        /*0b7c*/ 	.word	0x00000000
        /*0b80*/ 	.short	0x010a
        /*0b82*/ 	.byte	0xff
	.zero		1


	//   ....[169]....
        /*0b84*/ 	.word	0x00008970
        /*0b88*/ 	.word	0x00000000
        /*0b8c*/ 	.word	0x00000000
        /*0b90*/ 	.short	0x010a
        /*0b92*/ 	.byte	0xff
	.zero		1


	//   ....[170]....
        /*0b94*/ 	.word	0x000089d0
        /*0b98*/ 	.word	0x00000000
        /*0b9c*/ 	.word	0x00000000
        /*0ba0*/ 	.short	0x010a
        /*0ba2*/ 	.byte	0xff
	.zero		1


	//   ....[171]....
        /*0ba4*/ 	.word	0x00008a30
        /*0ba8*/ 	.word	0x00000000
        /*0bac*/ 	.word	0x00000000
        /*0bb0*/ 	.short	0x010a
        /*0bb2*/ 	.byte	0xff
	.zero		1


	//   ....[172]....
        /*0bb4*/ 	.word	0x00008a90
        /*0bb8*/ 	.word	0x00000000
        /*0bbc*/ 	.word	0x00000000
        /*0bc0*/ 	.short	0x010a
        /*0bc2*/ 	.byte	0xff
	.zero		1


	//   ....[173]....
        /*0bc4*/ 	.word	0x00008af0
        /*0bc8*/ 	.word	0x00000000
        /*0bcc*/ 	.word	0x00000000
        /*0bd0*/ 	.short	0x010a
        /*0bd2*/ 	.byte	0xff
	.zero		1


	//   ....[174]....
        /*0bd4*/ 	.word	0x00008b50
        /*0bd8*/ 	.word	0x00000000
        /*0bdc*/ 	.word	0x00000000
        /*0be0*/ 	.short	0x010a
        /*0be2*/ 	.byte	0xff
	.zero		1


	//   ....[175]....
        /*0be4*/ 	.word	0x00008bb0
        /*0be8*/ 	.word	0x00000000
        /*0bec*/ 	.word	0x00000000
        /*0bf0*/ 	.short	0x010a
        /*0bf2*/ 	.byte	0xff
	.zero		1


	//   ....[176]....
        /*0bf4*/ 	.word	0x00008c10
        /*0bf8*/ 	.word	0x00000000
        /*0bfc*/ 	.word	0x00000000
        /*0c00*/ 	.short	0x010a
        /*0c02*/ 	.byte	0xff
	.zero		1


	//   ....[177]....
        /*0c04*/ 	.word	0x00008c70
        /*0c08*/ 	.word	0x00000000
        /*0c0c*/ 	.word	0x00000000
        /*0c10*/ 	.short	0x010a
        /*0c12*/ 	.byte	0xff
	.zero		1


	//   ....[178]....
        /*0c14*/ 	.word	0x00008cd0
        /*0c18*/ 	.word	0x00000000
        /*0c1c*/ 	.word	0x00000000
        /*0c20*/ 	.short	0x010a
        /*0c22*/ 	.byte	0xff
	.zero		1


	//   ....[179]....
        /*0c24*/ 	.word	0x00008d30
        /*0c28*/ 	.word	0x00000000
        /*0c2c*/ 	.word	0x00000000
        /*0c30*/ 	.short	0x010a
        /*0c32*/ 	.byte	0xff
	.zero		1


	//   ....[180]....
        /*0c34*/ 	.word	0x00008d90
        /*0c38*/ 	.word	0x00000000
        /*0c3c*/ 	.word	0x00000000
        /*0c40*/ 	.short	0x010a
        /*0c42*/ 	.byte	0xff
	.zero		1


	//   ....[181]....
        /*0c44*/ 	.word	0x00008df0
        /*0c48*/ 	.word	0x00000000
        /*0c4c*/ 	.word	0x00000000
        /*0c50*/ 	.short	0x010a
        /*0c52*/ 	.byte	0xff
	.zero		1


	//   ....[182]....
        /*0c54*/ 	.word	0x00008e50
        /*0c58*/ 	.word	0x00000000
        /*0c5c*/ 	.word	0x00000000
        /*0c60*/ 	.short	0x010a
        /*0c62*/ 	.byte	0xff
	.zero		1


	//   ....[183]....
        /*0c64*/ 	.word	0x00008eb0
        /*0c68*/ 	.word	0x00000000
        /*0c6c*/ 	.word	0x00000000
        /*0c70*/ 	.short	0x010a
        /*0c72*/ 	.byte	0xff
	.zero		1


	//   ....[184]....
        /*0c74*/ 	.word	0x00008f10
        /*0c78*/ 	.word	0x00000000
        /*0c7c*/ 	.word	0x00000000
        /*0c80*/ 	.short	0x010a
        /*0c82*/ 	.byte	0xff
	.zero		1


	//   ....[185]....
        /*0c84*/ 	.word	0x00008f60
        /*0c88*/ 	.word	0x00000002
        /*0c8c*/ 	.word	0x00000240
        /*0c90*/ 	.short	0x010a
        /*0c92*/ 	.byte	0xff
	.zero		1


	//   ....[186]....
        /*0c94*/ 	.word	0x00008fc0
        /*0c98*/ 	.word	0x00000002
        /*0c9c*/ 	.word	0x000001f0
        /*0ca0*/ 	.short	0x010a
        /*0ca2*/ 	.byte	0xff
	.zero		1


	//   ....[187]....
        /*0ca4*/ 	.word	0x00009010
        /*0ca8*/ 	.word	0x00000002
        /*0cac*/ 	.word	0x000001e0
        /*0cb0*/ 	.short	0x010a
        /*0cb2*/ 	.byte	0xff
	.zero		1


	//   ....[188]....
        /*0cb4*/ 	.word	0x00009070
        /*0cb8*/ 	.word	0x00000000
        /*0cbc*/ 	.word	0x000001f0
        /*0cc0*/ 	.short	0x010a
        /*0cc2*/ 	.byte	0xff
	.zero		1


	//   ....[189]....
        /*0cc4*/ 	.word	0x000090c0
        /*0cc8*/ 	.word	0x00000000
        /*0ccc*/ 	.word	0x000001e0
        /*0cd0*/ 	.short	0x010a
        /*0cd2*/ 	.byte	0xff
	.zero		1


	//   ....[190]....
        /*0cd4*/ 	.word	0x00009120
        /*0cd8*/ 	.word	0x00000002
        /*0cdc*/ 	.word	0x00000220
        /*0ce0*/ 	.short	0x010a
        /*0ce2*/ 	.byte	0xff
	.zero		1


	//   ....[191]....
        /*0ce4*/ 	.word	0x00009180
        /*0ce8*/ 	.word	0x00000000
        /*0cec*/ 	.word	0x00000000
        /*0cf0*/ 	.short	0x010a
        /*0cf2*/ 	.byte	0xff
	.zero		1


	//   ....[192]....
        /*0cf4*/ 	.word	0x000091e0
        /*0cf8*/ 	.word	0x00000000
        /*0cfc*/ 	.word	0x00000000
        /*0d00*/ 	.short	0x010a
        /*0d02*/ 	.byte	0xff
	.zero		1


	//   ....[193]....
        /*0d04*/ 	.word	0x00009240
        /*0d08*/ 	.word	0x00000000
        /*0d0c*/ 	.word	0x00000000
        /*0d10*/ 	.short	0x010a
        /*0d12*/ 	.byte	0xff
	.zero		1


	//   ....[194]....
        /*0d14*/ 	.word	0x000092a0
        /*0d18*/ 	.word	0x00000000
        /*0d1c*/ 	.word	0x00000000
        /*0d20*/ 	.short	0x010a
        /*0d22*/ 	.byte	0xff
	.zero		1


	//   ....[195]....
        /*0d24*/ 	.word	0x00009300
        /*0d28*/ 	.word	0x00000000
        /*0d2c*/ 	.word	0x00000000
        /*0d30*/ 	.short	0x010a
        /*0d32*/ 	.byte	0xff
	.zero		1


	//   ....[196]....
        /*0d34*/ 	.word	0x00009350
        /*0d38*/ 	.word	0x00000008
        /*0d3c*/ 	.word	0x000001e0
        /*0d40*/ 	.short	0x010a
        /*0d42*/ 	.byte	0xff
	.zero		1


	//   ....[197]....
        /*0d44*/ 	.word	0x000093b0
        /*0d48*/ 	.word	0x00000000
        /*0d4c*/ 	.word	0x000001d8
        /*0d50*/ 	.short	0x010a
        /*0d52*/ 	.byte	0xff
	.zero		1


	//   ....[198]....
        /*0d54*/ 	.word	0x00009410
        /*0d58*/ 	.word	0x00000000
        /*0d5c*/ 	.word	0x000001b8
        /*0d60*/ 	.short	0x010a
        /*0d62*/ 	.byte	0xff
	.zero		1


	//   ....[199]....
        /*0d64*/ 	.word	0x00009470
        /*0d68*/ 	.word	0x00000002
        /*0d6c*/ 	.word	0x000001b8
        /*0d70*/ 	.short	0x010a
        /*0d72*/ 	.byte	0xff
	.zero		1


	//   ....[200]....
        /*0d74*/ 	.word	0x000094d0
        /*0d78*/ 	.word	0x00000000
        /*0d7c*/ 	.word	0x00000000
        /*0d80*/ 	.short	0x010a
        /*0d82*/ 	.byte	0xff
	.zero		1


	//   ....[201]....
        /*0d84*/ 	.word	0x00009530
        /*0d88*/ 	.word	0x00000000
        /*0d8c*/ 	.word	0x00000000
        /*0d90*/ 	.short	0x010a
        /*0d92*/ 	.byte	0xff
	.zero		1


	//   ....[202]....
        /*0d94*/ 	.word	0x00009580
        /*0d98*/ 	.word	0x00000000
        /*0d9c*/ 	.word	0x000001e0
        /*0da0*/ 	.short	0x010a
        /*0da2*/ 	.byte	0xff
	.zero		1


	//   ....[203]....
        /*0da4*/ 	.word	0x000095d0
        /*0da8*/ 	.word	0x00000002
        /*0dac*/ 	.word	0x000001a0
        /*0db0*/ 	.short	0x010a
        /*0db2*/ 	.byte	0xff
	.zero		1


	//   ....[204]....
        /*0db4*/ 	.word	0x00009620
        /*0db8*/ 	.word	0x0000001b
        /*0dbc*/ 	.word	0x00000200
        /*0dc0*/ 	.short	0x010a
        /*0dc2*/ 	.byte	0xff
	.zero		1


	//   ....[205]....
        /*0dc4*/ 	.word	0x00009670
        /*0dc8*/ 	.word	0x00000002
        /*0dcc*/ 	.word	0x000001a0
        /*0dd0*/ 	.short	0x010a
        /*0dd2*/ 	.byte	0xff
	.zero		1


	//----- nvinfo : EIATTR_NUM_MBARRIERS
	.align		4
.L_47:
        /*0dd4*/ 	.byte	0x03, 0x38
        /*0dd6*/ 	.short	0x004c


	//----- nvinfo : EIATTR_EXIT_INSTR_OFFSETS
	.align		4
        /*0dd8*/ 	.byte	0x04, 0x1c
        /*0dda*/ 	.short	(.L_49 - .L_48)


	//   ....[0]....
.L_48:
        /*0ddc*/ 	.word	0x000038e0


	//   ....[1]....
        /*0de0*/ 	.word	0x00003dd0


	//   ....[2]....
        /*0de4*/ 	.word	0x00003e30


	//   ....[3]....
        /*0de8*/ 	.word	0x00004cc0


	//   ....[4]....
        /*0dec*/ 	.word	0x00005d60


	//   ....[5]....
        /*0df0*/ 	.word	0x00005da0


	//   ....[6]....
        /*0df4*/ 	.word	0x00008370


	//   ....[7]....
        /*0df8*/ 	.word	0x000083f0


	//   ....[8]....
        /*0dfc*/ 	.word	0x00008420


	//   ....[9]....
        /*0e00*/ 	.word	0x00008490


	//----- nvinfo : EIATTR_MAX_THREADS
	.align		4
.L_49:
        /*0e04*/ 	.byte	0x04, 0x05
        /*0e06*/ 	.short	(.L_51 - .L_50)
.L_50:
        /*0e08*/ 	.word	0x00000100
        /*0e0c*/ 	.word	0x00000001
        /*0e10*/ 	.word	0x00000001


	//----- nvinfo : EIATTR_CRS_STACK_SIZE
	.align		4
.L_51:
        /*0e14*/ 	.byte	0x04, 0x1e
        /*0e16*/ 	.short	(.L_53 - .L_52)
.L_52:
        /*0e18*/ 	.word	0x00000000


	//----- nvinfo : EIATTR_CBANK_PARAM_SIZE
	.align		4
.L_53:
        /*0e1c*/ 	.byte	0x03, 0x19
        /*0e1e*/ 	.short	0x0800


	//----- nvinfo : EIATTR_PARAM_CBANK
	.align		4
        /*0e20*/ 	.byte	0x04, 0x0a
        /*0e22*/ 	.short	(.L_55 - .L_54)
	.align		4
.L_54:
        /*0e24*/ 	.word	index@(.nv.constant0._ZN7cutlass13device_kernelINS_4gemm6kernel13GemmUniversalIN4cute5tupleIJiiiiEEENS1_10collective13CollectiveMmaINS1_35MainloopSm100TmaUmmaWarpSpecializedILi26ELi2ELi4ENS5_IJNS4_1CILi4EEENSA_ILi1EEESC_EEEEENS5_IJNSA_ILi64EEESF_NSA_ILi32EEEEEENS_6half_tENS5_IJlSC_lEEESI_SJ_NS4_8TiledMMAINS4_8MMA_AtomIJNS4_20SM100_MMA_F16BF16_SSISI_SI_fLi64ELi64ELNS4_4UMMA5MajorE0ELSO_0ELNSN_7ScaleInE0ELSP_0EEEEEENS4_6LayoutINS5_IJSC_SC_SC_EEENS5_IJNSA_ILi0EEESU_SU_EEEEENS5_IJNS4_10UnderscoreESX_SX_EEEEENS4_13SM90_TMA_LOADENS4_14ComposedLayoutINS4_7SwizzleILi2ELi4ELi3EEENS4_18smem_ptr_flag_bitsILi16EEENSS_INS5_IJNSA_ILi8EEESG_EEENS5_IJSG_SC_EEEEEEEvNS4_8identityENS4_23SM90_TMA_LOAD_MULTICASTES1A_vS1B_EENS_8epilogue10collective18CollectiveEpilogueINS1E_23Sm100TmaWarpSpecializedILi3ELi2ELi16ELb1ELb0EEEJSH_NS5_IJNSS_ISF_SC_EENSS_ISG_SC_EEEEESI_SJ_SI_SJ_NS1E_6fusion15FusionCallbacksIS1I_NS1M_17LinearCombinationISI_fSI_fLNS_15FloatRoundStyleE2EEESH_S1L_JEEENS4_5SM1004TMEM4LOAD26SM100_TMEM_LOAD_16dp256b4xES10_S1A_NS4_17SM75_U32x4_LDSM_NENS4_14SM90_TMA_STOREES1A_NS4_17SM90_U32x4_STSM_NENS4_39AutoVectorizingCopyWithAssumedAlignmentILi128EEEEEEvvEEEEvNT_6ParamsE)
        /*0e28*/ 	.short	0x0380
        /*0e2a*/ 	.short	0x0800


	//----- nvinfo : EIATTR_SW_WAR
	.align		4
.L_55:
        /*0e2c*/ 	.byte	0x04, 0x36
        /*0e2e*/ 	.short	(.L_57 - .L_56)
.L_56:
        /*0e30*/ 	.word	0x00000008
.L_57:


//--------------------- .nv.callgraph             --------------------------
	.section	.nv.callgraph,"",@"SHT_CUDA_CALLGRAPH"
	.align	4
	.sectionentsize	8
	.align		4
        /*0000*/ 	.word	0x00000000
	.align		4
        /*0004*/ 	.word	0xffffffff
	.align		4
        /*0008*/ 	.word	index@(_ZN7cutlass13device_kernelINS_4gemm6kernel13GemmUniversalIN4cute5tupleIJiiiiEEENS1_10collective13CollectiveMmaINS1_35MainloopSm100TmaUmmaWarpSpecializedILi26ELi2ELi4ENS5_IJNS4_1CILi4EEENSA_ILi1EEESC_EEEEENS5_IJNSA_ILi64EEESF_NSA_ILi32EEEEEENS_6half_tENS5_IJlSC_lEEESI_SJ_NS4_8TiledMMAINS4_8MMA_AtomIJNS4_20SM100_MMA_F16BF16_SSISI_SI_fLi64ELi64ELNS4_4UMMA5MajorE0ELSO_0ELNSN_7ScaleInE0ELSP_0EEEEEENS4_6LayoutINS5_IJSC_SC_SC_EEENS5_IJNSA_ILi0EEESU_SU_EEEEENS5_IJNS4_10UnderscoreESX_SX_EEEEENS4_13SM90_TMA_LOADENS4_14ComposedLayoutINS4_7SwizzleILi2ELi4ELi3EEENS4_18smem_ptr_flag_bitsILi16EEENSS_INS5_IJNSA_ILi8EEESG_EEENS5_IJSG_SC_EEEEEEEvNS4_8identityENS4_23SM90_TMA_LOAD_MULTICASTES1A_vS1B_EENS_8epilogue10collective18CollectiveEpilogueINS1E_23Sm100TmaWarpSpecializedILi3ELi2ELi16ELb1ELb0EEEJSH_NS5_IJNSS_ISF_SC_EENSS_ISG_SC_EEEEESI_SJ_SI_SJ_NS1E_6fusion15FusionCallbacksIS1I_NS1M_17LinearCombinationISI_fSI_fLNS_15FloatRoundStyleE2EEESH_S1L_JEEENS4_5SM1004TMEM4LOAD26SM100_TMEM_LOAD_16dp256b4xES10_S1A_NS4_17SM75_U32x4_LDSM_NENS4_14SM90_TMA_STOREES1A_NS4_17SM90_U32x4_STSM_NENS4_39AutoVectorizingCopyWithAssumedAlignmentILi128EEEEEEvvEEEEvNT_6ParamsE)
	.align		4
        /*000c*/ 	.word	index@(__assertfail)
	.align		4
        /*0010*/ 	.word	0x00000000
	.align		4
        /*0014*/ 	.word	0xfffffffe
	.align		4
        /*0018*/ 	.word	0x00000000
	.align		4
        /*001c*/ 	.word	0xfffffffd
	.align		4
        /*0020*/ 	.word	0x00000000
	.align		4
        /*0024*/ 	.word	0xfffffffc


//--------------------- .nv.constant4             --------------------------
	.section	.nv.constant4,"a",@progbits
	.align	8
	.align		8
.nv.constant4:
        /*0000*/ 	.dword	__assertfail
	.align		8
        /*0008*/ 	.dword	__unnamed_1
	.align		8
        /*0010*/ 	.dword	__unnamed_2
	.align		8
        /*0018*/ 	.dword	_ZN40_INTERNAL_eb8972ff_4_k_cu_1270fd85_250344cuda3std3__45__cpo5beginE
	.align		8
        /*0020*/ 	.dword	_ZN40_INTERNAL_eb8972ff_4_k_cu_1270fd85_250344cuda3std3__45__cpo3endE
	.align		8
        /*0028*/ 	.dword	_ZN40_INTERNAL_eb8972ff_4_k_cu_1270fd85_250344cuda3std3__45__cpo6cbeginE
	.align		8
        /*0030*/ 	.dword	_ZN40_INTERNAL_eb8972ff_4_k_cu_1270fd85_250344cuda3std3__45__cpo4cendE
	.align		8
        /*0038*/ 	.dword	_ZN40_INTERNAL_eb8972ff_4_k_cu_1270fd85_250344cuda3std3__442_GLOBAL__N__eb8972ff_4_k_cu_1270fd85_250346ignoreE
	.align		8
        /*0040*/ 	.dword	_ZN40_INTERNAL_eb8972ff_4_k_cu_1270fd85_250344cuda3std3__419piecewise_constructE
	.align		8
        /*0048*/ 	.dword	_ZN40_INTERNAL_eb8972ff_4_k_cu_1270fd85_250344cuda3std3__48in_placeE
	.align		8
        /*0050*/ 	.dword	_ZN40_INTERNAL_eb8972ff_4_k_cu_1270fd85_250344cuda3std6ranges3__45__cpo4swapE
	.align		8
        /*0058*/ 	.dword	_ZN40_INTERNAL_eb8972ff_4_k_cu_1270fd85_250344cuda3std6ranges3__45__cpo9iter_moveE
	.align		8
        /*0060*/ 	.dword	_ZN40_INTERNAL_eb8972ff_4_k_cu_1270fd85_250344cute7productE
	.align		8
        /*0068*/ 	.dword	_ZN40_INTERNAL_eb8972ff_4_k_cu_1270fd85_250344cute1_E
	.align		8
        /*0070*/ 	.dword	$str$25
	.align		8
        /*0078*/ 	.dword	$str$26
	.align		8
        /*0080*/ 	.dword	$str$27
	.align		8
        /*0088*/ 	.dword	$str$28


//--------------------- .text._ZN7cutlass13device_kernelINS_4gemm6kernel13GemmUniversalIN4cute5tupleIJiiiiEEENS1_10collective13CollectiveMmaINS1_35MainloopSm100TmaUmmaWarpSpecializedILi26ELi2ELi4ENS5_IJNS4_1CILi4EEENSA_ILi1EEESC_EEEEENS5_IJNSA_ILi64EEESF_NSA_ILi32EEEEEENS_6half_tENS5_IJlSC_lEEESI_SJ_NS4_8TiledMMAINS4_8MMA_AtomIJNS4_20SM100_MMA_F16BF16_SSISI_SI_fLi64ELi64ELNS4_4UMMA5MajorE0ELSO_0ELNSN_7ScaleInE0ELSP_0EEEEEENS4_6LayoutINS5_IJSC_SC_SC_EEENS5_IJNSA_ILi0EEESU_SU_EEEEENS5_IJNS4_10UnderscoreESX_SX_EEEEENS4_13SM90_TMA_LOADENS4_14ComposedLayoutINS4_7SwizzleILi2ELi4ELi3EEENS4_18smem_ptr_flag_bitsILi16EEENSS_INS5_IJNSA_ILi8EEESG_EEENS5_IJSG_SC_EEEEEEEvNS4_8identityENS4_23SM90_TMA_LOAD_MULTICASTES1A_vS1B_EENS_8epilogue10collective18CollectiveEpilogueINS1E_23Sm100TmaWarpSpecializedILi3ELi2ELi16ELb1ELb0EEEJSH_NS5_IJNSS_ISF_SC_EENSS_ISG_SC_EEEEESI_SJ_SI_SJ_NS1E_6fusion15FusionCallbacksIS1I_NS1M_17LinearCombinationISI_fSI_fLNS_15FloatRoundStyleE2EEESH_S1L_JEEENS4_5SM1004TMEM4LOAD26SM100_TMEM_LOAD_16dp256b4xES10_S1A_NS4_17SM75_U32x4_LDSM_NENS4_14SM90_TMA_STOREES1A_NS4_17SM90_U32x4_STSM_NENS4_39AutoVectorizingCopyWithAssumedAlignmentILi128EEEEEEvvEEEEvNT_6ParamsE --------------------------
	.section	.text._ZN7cutlass13device_kernelINS_4gemm6kernel13GemmUniversalIN4cute5tupleIJiiiiEEENS1_10collective13CollectiveMmaINS1_35MainloopSm100TmaUmmaWarpSpecializedILi26ELi2ELi4ENS5_IJNS4_1CILi4EEENSA_ILi1EEESC_EEEEENS5_IJNSA_ILi64EEESF_NSA_ILi32EEEEEENS_6half_tENS5_IJlSC_lEEESI_SJ_NS4_8TiledMMAINS4_8MMA_AtomIJNS4_20SM100_MMA_F16BF16_SSISI_SI_fLi64ELi64ELNS4_4UMMA5MajorE0ELSO_0ELNSN_7ScaleInE0ELSP_0EEEEEENS4_6LayoutINS5_IJSC_SC_SC_EEENS5_IJNSA_ILi0EEESU_SU_EEEEENS5_IJNS4_10UnderscoreESX_SX_EEEEENS4_13SM90_TMA_LOADENS4_14ComposedLayoutINS4_7SwizzleILi2ELi4ELi3EEENS4_18smem_ptr_flag_bitsILi16EEENSS_INS5_IJNSA_ILi8EEESG_EEENS5_IJSG_SC_EEEEEEEvNS4_8identityENS4_23SM90_TMA_LOAD_MULTICASTES1A_vS1B_EENS_8epilogue10collective18CollectiveEpilogueINS1E_23Sm100TmaWarpSpecializedILi3ELi2ELi16ELb1ELb0EEEJSH_NS5_IJNSS_ISF_SC_EENSS_ISG_SC_EEEEESI_SJ_SI_SJ_NS1E_6fusion15FusionCallbacksIS1I_NS1M_17LinearCombinationISI_fSI_fLNS_15FloatRoundStyleE2EEESH_S1L_JEEENS4_5SM1004TMEM4LOAD26SM100_TMEM_LOAD_16dp256b4xES10_S1A_NS4_17SM75_U32x4_LDSM_NENS4_14SM90_TMA_STOREES1A_NS4_17SM90_U32x4_STSM_NENS4_39AutoVectorizingCopyWithAssumedAlignmentILi128EEEEEEvvEEEEvNT_6ParamsE,"ax",@progbits
	.align	128
.text._ZN7cutlass13device_kernelINS_4gemm6kernel13GemmUniversalIN4cute5tupleIJiiiiEEENS1_10collective13CollectiveMmaINS1_35MainloopSm100TmaUmmaWarpSpecializedILi26ELi2ELi4ENS5_IJNS4_1CILi4EEENSA_ILi1EEESC_EEEEENS5_IJNSA_ILi64EEESF_NSA_ILi32EEEEEENS_6half_tENS5_IJlSC_lEEESI_SJ_NS4_8TiledMMAINS4_8MMA_AtomIJNS4_20SM100_MMA_F16BF16_SSISI_SI_fLi64ELi64ELNS4_4UMMA5MajorE0ELSO_0ELNSN_7ScaleInE0ELSP_0EEEEEENS4_6LayoutINS5_IJSC_SC_SC_EEENS5_IJNSA_ILi0EEESU_SU_EEEEENS5_IJNS4_10UnderscoreESX_SX_EEEEENS4_13SM90_TMA_LOADENS4_14ComposedLayoutINS4_7SwizzleILi2ELi4ELi3EEENS4_18smem_ptr_flag_bitsILi16EEENSS_INS5_IJNSA_ILi8EEESG_EEENS5_IJSG_SC_EEEEEEEvNS4_8identityENS4_23SM90_TMA_LOAD_MULTICASTES1A_vS1B_EENS_8epilogue10collective18CollectiveEpilogueINS1E_23Sm100TmaWarpSpecializedILi3ELi2ELi16ELb1ELb0EEEJSH_NS5_IJNSS_ISF_SC_EENSS_ISG_SC_EEEEESI_SJ_SI_SJ_NS1E_6fusion15FusionCallbacksIS1I_NS1M_17LinearCombinationISI_fSI_fLNS_15FloatRoundStyleE2EEESH_S1L_JEEENS4_5SM1004TMEM4LOAD26SM100_TMEM_LOAD_16dp256b4xES10_S1A_NS4_17SM75_U32x4_LDSM_NENS4_14SM90_TMA_STOREES1A_NS4_17SM90_U32x4_STSM_NENS4_39AutoVectorizingCopyWithAssumedAlignmentILi128EEEEEEvvEEEEvNT_6ParamsE:
        .type           _ZN7cutlass13device_kernelINS_4gemm6kernel13GemmUniversalIN4cute5tupleIJiiiiEEENS1_10collective13CollectiveMmaINS1_35MainloopSm100TmaUmmaWarpSpecializedILi26ELi2ELi4ENS5_IJNS4_1CILi4EEENSA_ILi1EEESC_EEEEENS5_IJNSA_ILi64EEESF_NSA_ILi32EEEEEENS_6half_tENS5_IJlSC_lEEESI_SJ_NS4_8TiledMMAINS4_8MMA_AtomIJNS4_20SM100_MMA_F16BF16_SSISI_SI_fLi64ELi64ELNS4_4UMMA5MajorE0ELSO_0ELNSN_7ScaleInE0ELSP_0EEEEEENS4_6LayoutINS5_IJSC_SC_SC_EEENS5_IJNSA_ILi0EEESU_SU_EEEEENS5_IJNS4_10UnderscoreESX_SX_EEEEENS4_13SM90_TMA_LOADENS4_14ComposedLayoutINS4_7SwizzleILi2ELi4ELi3EEENS4_18smem_ptr_flag_bitsILi16EEENSS_INS5_IJNSA_ILi8EEESG_EEENS5_IJSG_SC_EEEEEEEvNS4_8identityENS4_23SM90_TMA_LOAD_MULTICASTES1A_vS1B_EENS_8epilogue10collective18CollectiveEpilogueINS1E_23Sm100TmaWarpSpecializedILi3ELi2ELi16ELb1ELb0EEEJSH_NS5_IJNSS_ISF_SC_EENSS_ISG_SC_EEEEESI_SJ_SI_SJ_NS1E_6fusion15FusionCallbacksIS1I_NS1M_17LinearCombinationISI_fSI_fLNS_15FloatRoundStyleE2EEESH_S1L_JEEENS4_5SM1004TMEM4LOAD26SM100_TMEM_LOAD_16dp256b4xES10_S1A_NS4_17SM75_U32x4_LDSM_NENS4_14SM90_TMA_STOREES1A_NS4_17SM90_U32x4_STSM_NENS4_39AutoVectorizingCopyWithAssumedAlignmentILi128EEEEEEvvEEEEvNT_6ParamsE,@function
        .size           _ZN7cutlass13device_kernelINS_4gemm6kernel13GemmUniversalIN4cute5tupleIJiiiiEEENS1_10collective13CollectiveMmaINS1_35MainloopSm100TmaUmmaWarpSpecializedILi26ELi2ELi4ENS5_IJNS4_1CILi4EEENSA_ILi1EEESC_EEEEENS5_IJNSA_ILi64EEESF_NSA_ILi32EEEEEENS_6half_tENS5_IJlSC_lEEESI_SJ_NS4_8TiledMMAINS4_8MMA_AtomIJNS4_20SM100_MMA_F16BF16_SSISI_SI_fLi64ELi64ELNS4_4UMMA5MajorE0ELSO_0ELNSN_7ScaleInE0ELSP_0EEEEEENS4_6LayoutINS5_IJSC_SC_SC_EEENS5_IJNSA_ILi0EEESU_SU_EEEEENS5_IJNS4_10UnderscoreESX_SX_EEEEENS4_13SM90_TMA_LOADENS4_14ComposedLayoutINS4_7SwizzleILi2ELi4ELi3EEENS4_18smem_ptr_flag_bitsILi16EEENSS_INS5_IJNSA_ILi8EEESG_EEENS5_IJSG_SC_EEEEEEEvNS4_8identityENS4_23SM90_TMA_LOAD_MULTICASTES1A_vS1B_EENS_8epilogue10collective18CollectiveEpilogueINS1E_23Sm100TmaWarpSpecializedILi3ELi2ELi16ELb1ELb0EEEJSH_NS5_IJNSS_ISF_SC_EENSS_ISG_SC_EEEEESI_SJ_SI_SJ_NS1E_6fusion15FusionCallbacksIS1I_NS1M_17LinearCombinationISI_fSI_fLNS_15FloatRoundStyleE2EEESH_S1L_JEEENS4_5SM1004TMEM4LOAD26SM100_TMEM_LOAD_16dp256b4xES10_S1A_NS4_17SM75_U32x4_LDSM_NENS4_14SM90_TMA_STOREES1A_NS4_17SM90_U32x4_STSM_NENS4_39AutoVectorizingCopyWithAssumedAlignmentILi128EEEEEEvvEEEEvNT_6ParamsE,(.L_x_228 - _ZN7cutlass13device_kernelINS_4gemm6kernel13GemmUniversalIN4cute5tupleIJiiiiEEENS1_10collective13CollectiveMmaINS1_35MainloopSm100TmaUmmaWarpSpecializedILi26ELi2ELi4ENS5_IJNS4_1CILi4EEENSA_ILi1EEESC_EEEEENS5_IJNSA_ILi64EEESF_NSA_ILi32EEEEEENS_6half_tENS5_IJlSC_lEEESI_SJ_NS4_8TiledMMAINS4_8MMA_AtomIJNS4_20SM100_MMA_F16BF16_SSISI_SI_fLi64ELi64ELNS4_4UMMA5MajorE0ELSO_0ELNSN_7ScaleInE0ELSP_0EEEEEENS4_6LayoutINS5_IJSC_SC_SC_EEENS5_IJNSA_ILi0EEESU_SU_EEEEENS5_IJNS4_10UnderscoreESX_SX_EEEEENS4_13SM90_TMA_LOADENS4_14ComposedLayoutINS4_7SwizzleILi2ELi4ELi3EEENS4_18smem_ptr_flag_bitsILi16EEENSS_INS5_IJNSA_ILi8EEESG_EEENS5_IJSG_SC_EEEEEEEvNS4_8identityENS4_23SM90_TMA_LOAD_MULTICASTES1A_vS1B_EENS_8epilogue10collective18CollectiveEpilogueINS1E_23Sm100TmaWarpSpecializedILi3ELi2ELi16ELb1ELb0EEEJSH_NS5_IJNSS_ISF_SC_EENSS_ISG_SC_EEEEESI_SJ_SI_SJ_NS1E_6fusion15FusionCallbacksIS1I_NS1M_17LinearCombinationISI_fSI_fLNS_15FloatRoundStyleE2EEESH_S1L_JEEENS4_5SM1004TMEM4LOAD26SM100_TMEM_LOAD_16dp256b4xES10_S1A_NS4_17SM75_U32x4_LDSM_NENS4_14SM90_TMA_STOREES1A_NS4_17SM90_U32x4_STSM_NENS4_39AutoVectorizingCopyWithAssumedAlignmentILi128EEEEEEvvEEEEvNT_6ParamsE)
        .other          _ZN7cutlass13device_kernelINS_4gemm6kernel13GemmUniversalIN4cute5tupleIJiiiiEEENS1_10collective13CollectiveMmaINS1_35MainloopSm100TmaUmmaWarpSpecializedILi26ELi2ELi4ENS5_IJNS4_1CILi4EEENSA_ILi1EEESC_EEEEENS5_IJNSA_ILi64EEESF_NSA_ILi32EEEEEENS_6half_tENS5_IJlSC_lEEESI_SJ_NS4_8TiledMMAINS4_8MMA_AtomIJNS4_20SM100_MMA_F16BF16_SSISI_SI_fLi64ELi64ELNS4_4UMMA5MajorE0ELSO_0ELNSN_7ScaleInE0ELSP_0EEEEEENS4_6LayoutINS5_IJSC_SC_SC_EEENS5_IJNSA_ILi0EEESU_SU_EEEEENS5_IJNS4_10UnderscoreESX_SX_EEEEENS4_13SM90_TMA_LOADENS4_14ComposedLayoutINS4_7SwizzleILi2ELi4ELi3EEENS4_18smem_ptr_flag_bitsILi16EEENSS_INS5_IJNSA_ILi8EEESG_EEENS5_IJSG_SC_EEEEEEEvNS4_8identityENS4_23SM90_TMA_LOAD_MULTICASTES1A_vS1B_EENS_8epilogue10collective18CollectiveEpilogueINS1E_23Sm100TmaWarpSpecializedILi3ELi2ELi16ELb1ELb0EEEJSH_NS5_IJNSS_ISF_SC_EENSS_ISG_SC_EEEEESI_SJ_SI_SJ_NS1E_6fusion15FusionCallbacksIS1I_NS1M_17LinearCombinationISI_fSI_fLNS_15FloatRoundStyleE2EEESH_S1L_JEEENS4_5SM1004TMEM4LOAD26SM100_TMEM_LOAD_16dp256b4xES10_S1A_NS4_17SM75_U32x4_LDSM_NENS4_14SM90_TMA_STOREES1A_NS4_17SM90_U32x4_STSM_NENS4_39AutoVectorizingCopyWithAssumedAlignmentILi128EEEEEEvvEEEEvNT_6ParamsE,@"STO_CUDA_ENTRY STV_DEFAULT"
_ZN7cutlass13device_kernelINS_4gemm6kernel13GemmUniversalIN4cute5tupleIJiiiiEEENS1_10collective13CollectiveMmaINS1_35MainloopSm100TmaUmmaWarpSpecializedILi26ELi2ELi4ENS5_IJNS4_1CILi4EEENSA_ILi1EEESC_EEEEENS5_IJNSA_ILi64EEESF_NSA_ILi32EEEEEENS_6half_tENS5_IJlSC_lEEESI_SJ_NS4_8TiledMMAINS4_8MMA_AtomIJNS4_20SM100_MMA_F16BF16_SSISI_SI_fLi64ELi64ELNS4_4UMMA5MajorE0ELSO_0ELNSN_7ScaleInE0ELSP_0EEEEEENS4_6LayoutINS5_IJSC_SC_SC_EEENS5_IJNSA_ILi0EEESU_SU_EEEEENS5_IJNS4_10UnderscoreESX_SX_EEEEENS4_13SM90_TMA_LOADENS4_14ComposedLayoutINS4_7SwizzleILi2ELi4ELi3EEENS4_18smem_ptr_flag_bitsILi16EEENSS_INS5_IJNSA_ILi8EEESG_EEENS5_IJSG_SC_EEEEEEEvNS4_8identityENS4_23SM90_TMA_LOAD_MULTICASTES1A_vS1B_EENS_8epilogue10collective18CollectiveEpilogueINS1E_23Sm100TmaWarpSpecializedILi3ELi2ELi16ELb1ELb0EEEJSH_NS5_IJNSS_ISF_SC_EENSS_ISG_SC_EEEEESI_SJ_SI_SJ_NS1E_6fusion15FusionCallbacksIS1I_NS1M_17LinearCombinationISI_fSI_fLNS_15FloatRoundStyleE2EEESH_S1L_JEEENS4_5SM1004TMEM4LOAD26SM100_TMEM_LOAD_16dp256b4xES10_S1A_NS4_17SM75_U32x4_LDSM_NENS4_14SM90_TMA_STOREES1A_NS4_17SM90_U32x4_STSM_NENS4_39AutoVectorizingCopyWithAssumedAlignmentILi128EEEEEEvvEEEEvNT_6ParamsE:
[----:B------:R-:W1:Y:S01]  /*0000*/  LDC R1, c[0x0][0x37c] ;  /* 0x0000df00ff017b82 */ /* 0x000e620000000800 */
[----:B------:R-:W2:Y:S01]  /*0010*/  S2R R55, SR_TID.X ;  /* 0x0000000000377919 */ /* 0x000ea20000002100 */
[----:B------:R-:W3:Y:S01]  /*0020*/  LDCU.64 UR8, c[0x0][0x890] ;  /* 0x00011200ff0877ac */ /* 0x000ee20008000a00 */
[----:B------:R-:W-:Y:S02]  /*0030*/  PRMT R45, RZ, 0x7610, R45 ;  /* 0x00007610ff2d7816 */ /* 0x000fe4000000002d */
[----:B------:R-:W-:Y:S01]  /*0040*/  ELECT P3, URZ, PT ;  /* 0x0000000000ff782f */ /* 0x000fe20003860000 */
[----:B---3--:R-:W-:-:S04]  /*0050*/  UISETP.NE.U32.AND UP0, UPT, UR8, URZ, UPT ;  /* 0x000000ff0800728c */ /* 0x008fc8000bf05070 */
[----:B------:R-:W-:Y:S01]  /*0060*/  UISETP.NE.AND.EX UP0, UPT, UR9, URZ, UPT, UP0 ;  /* 0x000000ff0900728c */ /* 0x000fe2000bf05300 */
[----:B--2---:R-:W-:-:S05]  /*0070*/  SHF.R.U32.HI R46, RZ, 0x5, R55 ;  /* 0x00000005ff2e7819 */ /* 0x004fca0000011637 */
[----:B------:R-:W2:Y:S02]  /*0080*/  SHFL.IDX PT, R0, R46, RZ, 0x1f ;  /* 0x00001fff2e007589 */ /* 0x000ea400000e0000 */
[----:B--2---:R-:W-:Y:S01]  /*0090*/  R2UR UR18, R0 ;  /* 0x00000000001272ca */ /* 0x004fe200000e0000 */
[----:B-1----:R-:W-:-:S14]  /*00a0*/  BRA.U UP0, `(.L_x_0) ;  /* 0x0000000100307547 */ /* 0x002fdc000b800000 */
[----:B------:R-:W1:Y:S02]  /*00b0*/  LDCU.64 UR4, c[0x0][0x888] ;  /* 0x00011100ff0477ac */ /* 0x000e640008000a00 */
[----:B-1----:R-:W-:-:S04]  /*00c0*/  UISETP.NE.U32.AND UP0, UPT, UR4, URZ, UPT ;  /* 0x000000ff0400728c */ /* 0x002fc8000bf05070 */
[----:B------:R-:W-:-:S09]  /*00d0*/  UISETP.NE.AND.EX UP0, UPT, UR5, URZ, UPT, UP0 ;  /* 0x000000ff0500728c */ /* 0x000fd2000bf05300 */
[----:B------:R-:W-:Y:S05]  /*00e0*/  BRA.U !UP0, `(.L_x_1) ;  /* 0x0000000108147547 */ /* 0x000fea000b800000 */
[----:B------:R-:W1:Y:S01]  /*00f0*/  LDC.64 R26, c[0x0][0x888] ;  /* 0x00022200ff1a7b82 */ /* 0x000e620000000a00 */
[----:B------:R-:W1:Y:S02]  /*0100*/  LDCU.64 UR4, c[0x0][0x358] ;  /* 0x00006b00ff0477ac */ /* 0x000e640008000a00 */
[----:B-1----:R1:W5:Y:S01]  /*0110*/  LDG.E R26, desc[UR4][R26.64] ;  /* 0x000000041a1a7981 */ /* 0x002362000c1e1900 */
[----:B------:R-:W-:Y:S01]  /*0120*/  HFMA2 R45, -RZ, RZ, 0, 5.9604644775390625e-08 ;  /* 0x00000001ff2d7431 */ /* 0x000fe200000001ff */
[----:B------:R-:W-:Y:S05]  /*0130*/  BRA `(.L_x_0) ;  /* 0x00000000000c7947 */ /* 0x000fea0003800000 */
.L_x_1:
[----:B------:R-:W1:Y:S01]  /*0140*/  LDCU UR4, c[0x0][0x880] ;  /* 0x00011000ff0477ac */ /* 0x000e620008000800 */
[----:B------:R-:W-:Y:S01]  /*0150*/  HFMA2 R45, -RZ, RZ, 0, 5.9604644775390625e-08 ;  /* 0x00000001ff2d7431 */ /* 0x000fe200000001ff */
[----:B-1----:R-:W-:-:S07]  /*0160*/  MOV R26, UR4 ;  /* 0x00000004001a7c02 */ /* 0x002fce0008000f00 */
.L_x_0:
[----:B------:R-:W2:Y:S02]  /*0170*/  LDCU.64 UR4, c[0x0][0x8b0] ;  /* 0x00011600ff0477ac */ /* 0x000ea40008000a00 */
[----:B--2---:R-:W-:-:S04]  /*0180*/  UISETP.NE.U32.AND UP0, UPT, UR4, URZ, UPT ;  /* 0x000000ff0400728c */ /* 0x004fc8000bf05070 */
[----:B------:R-:W-:-:S09]  /*0190*/  UISETP.NE.AND.EX UP0, UPT, UR5, URZ, UPT, UP0 ;  /* 0x000000ff0500728c */ /* 0x000fd2000bf05300 */
[----:B------:R-:W-:Y:S05]  /*01a0*/  BRA.U UP0, `(.L_x_2) ;  /* 0x0000000100287547 */ /* 0x000fea000b800000 */
[----:B------:R-:W2:Y:S02]  /*01b0*/  LDCU.64 UR4, c[0x0][0x8a8] ;  /* 0x00011500ff0477ac */ /* 0x000ea40008000a00 */
[----:B--2---:R-:W-:-:S04]  /*01c0*/  UISETP.NE.U32.AND UP0, UPT, UR4, URZ, UPT ;  /* 0x000000ff0400728c */ /* 0x004fc8000bf05070 */
[----:B------:R-:W-:-:S09]  /*01d0*/  UISETP.NE.AND.EX UP0, UPT, UR5, URZ, UPT, UP0 ;  /* 0x000000ff0500728c */ /* 0x000fd2000bf05300 */
[----:B------:R-:W-:Y:S05]  /*01e0*/  BRA.U !UP0, `(.L_x_3) ;  /* 0x0000000108107547 */ /* 0x000fea000b800000 */
[----:B------:R-:W2:Y:S01]  /*01f0*/  LDC.64 R24, c[0x0][0x8a8] ;  /* 0x00022a00ff187b82 */ /* 0x000ea20000000a00 */
[----:B------:R-:W2:Y:S02]  /*0200*/  LDCU.64 UR4, c[0x0][0x358] ;  /* 0x00006b00ff0477ac */ /* 0x000ea40008000a00 */
[----:B--2---:R2:W5:Y:S01]  /*0210*/  LDG.E R24, desc[UR4][R24.64] ;  /* 0x0000000418187981 */ /* 0x004562000c1e1900 */
[----:B------:R-:W-:Y:S05]  /*0220*/  BRA `(.L_x_2) ;  /* 0x0000000000087947 */ /* 0x000fea0003800000 */
.L_x_3:
[----:B------:R-:W2:Y:S02]  /*0230*/  LDCU UR4, c[0x0][0x8a0] ;  /* 0x00011400ff0477ac */ /* 0x000ea40008000800 */
[----:B--2---:R-:W-:Y:S02]  /*0240*/  MOV R24, UR4 ;  /* 0x0000000400187c02 */ /* 0x004fe40008000f00 */
.L_x_2:
[----:B------:R-:W-:Y:S01]  /*0250*/  IMAD.U32 R0, RZ, RZ, UR18 ;  /* 0x00000012ff007e24 */ /* 0x000fe2000f8e00ff */
[----:B------:R-:W-:Y:S04]  /*0260*/  BSSY.RECONVERGENT B0, `(.L_x_4) ;  /* 0x000000c000007945 */ /* 0x000fe80003800200 */
[C---:B------:R-:W-:Y:S02]  /*0270*/  ISETP.NE.OR P1, PT, R0.reuse, 0x1, !P3 ;  /* 0x000000010000780c */ /* 0x040fe40005f25670 */
[----:B------:R-:W-:-:S11]  /*0280*/  ISETP.NE.OR P0, PT, R0, 0x3, !P3 ;  /* 0x000000030000780c */ /* 0x000fd60005f05670 */
[----:B------:R-:W-:Y:S05]  /*0290*/  @P1 BRA `(.L_x_5) ;  /* 0x0000000000201947 */ /* 0x000fea0003800000 */
[----:B------:R-:W3:Y:S02]  /*02a0*/  LDCU.64 UR4, c[0x0][0x348] ;  /* 0x00006900ff0477ac */ /* 0x000ee40008000a00 */
[----:B---3--:R-:W-:Y:S02]  /*02b0*/  UIADD3 UR6, UP1, UPT, UR4, 0x80, URZ ;  /* 0x0000008004067890 */ /* 0x008fe4000ff3e0ff */
[----:B------:R-:W-:Y:S02]  /*02c0*/  UIADD3 UR4, UP0, UPT, UR4, 0x180, URZ ;  /* 0x0000018004047890 */ /* 0x000fe4000ff1e0ff */
[----:B------:R-:W-:Y:S02]  /*02d0*/  UIADD3.X UR7, UPT, UPT, URZ, UR5, URZ, UP1, !UPT ;  /* 0x00000005ff077290 */ /* 0x000fe40008ffe4ff */
[----:B------:R-:W-:-:S07]  /*02e0*/  UIADD3.X UR5, UPT, UPT, URZ, UR5, URZ, UP0, !UPT ;  /* 0x00000005ff057290 */ /* 0x000fce00087fe4ff */
[----:B------:R3:W-:Y:S02]  /*02f0*/  UTMACCTL.PF [UR6] ;  /* 0x00000000060079b9 */ /* 0x0007e40008040000 */
[----:B------:R3:W-:Y:S02]  /*0300*/  UTMACCTL.PF [UR4] ;  /* 0x00000000040079b9 */ /* 0x0007e40008040000 */
[----:B---3--:R-:W-:Y:S01]  /*0310*/  NOP ;  /* 0x0000000000007918 */ /* 0x008fe20000000000 */
.L_x_5:
[----:B------:R-:W-:Y:S05]  /*0320*/  BSYNC.RECONVERGENT B0 ;  /* 0x0000000000007941 */ /* 0x000fea0003800200 */
.L_x_4:
[----:B------:R-:W-:Y:S04]  /*0330*/  BSSY.RECONVERGENT B0, `(.L_x_6) ;  /* 0x000000a000007945 */ /* 0x000fe80003800200 */
        /* <DEDUP_REMOVED lines=9> */
.L_x_7:
[----:B------:R-:W-:Y:S05]  /*03d0*/  BSYNC.RECONVERGENT B0 ;  /* 0x0000000000007941 */ /* 0x000fea0003800200 */
.L_x_6:
[----:B------:R-:W3:Y:S01]  /*03e0*/  LDCU.64 UR4, c[0x0][0x888] ;  /* 0x00011100ff0477ac */ /* 0x000ee20008000a00 */
[----:B------:R-:W-:Y:S02]  /*03f0*/  UISETP.EQ.U32.AND UP2, UPT, UR8, URZ, UPT ;  /* 0x000000ff0800728c */ /* 0x000fe4000bf42070 */
[----:B------:R-:W-:Y:S02]  /*0400*/  UPLOP3.LUT UP3, UPT, UPT, UPT, UPT, 0x80, 0x8 ;  /* 0x000000000008789c */ /* 0x000fe40003f6f070 */
[----:B---3--:R-:W-:-:S04]  /*0410*/  UISETP.NE.U32.AND UP0, UPT, UR4, URZ, UPT ;  /* 0x000000ff0400728c */ /* 0x008fc8000bf05070 */
[----:B------:R-:W-:-:S04]  /*0420*/  UISETP.NE.AND.EX UP1, UPT, UR5, URZ, UPT, UP0 ;  /* 0x000000ff0500728c */ /* 0x000fc8000bf25300 */
[----:B------:R-:W-:-:S04]  /*0430*/  UISETP.EQ.OR.EX UP4, UPT, UR9, URZ, !UP1, UP2 ;  /* 0x000000ff0900728c */ /* 0x000fc8000cf82720 */
[----:B------:R-:W-:-:S06]  /*0440*/  UP2UR UR4, UPR, URZ, 0x10 ;  /* 0x00000010ff047883 */ /* 0x000fcc0008000000 */
[----:B------:R-:W-:Y:S01]  /*0450*/  MOV R49, UR4 ;  /* 0x0000000400317c02 */ /* 0x000fe20008000f00 */
[----:B------:R-:W-:Y:S06]  /*0460*/  BRA.U !UP4, `(.L_x_8) ;  /* 0x000000010c207547 */ /* 0x000fec000b800000 */
[----:B------:R-:W-:Y:S01]  /*0470*/  UISETP.NE.U32.AND UP2, UPT, UR8, URZ, UPT ;  /* 0x000000ff0800728c */ /* 0x000fe2000bf45070 */
[----:B-----5:R-:W-:Y:S01]  /*0480*/  FSETP.NEU.AND P0, PT, R26, RZ, PT ;  /* 0x000000ff1a00720b */ /* 0x020fe20003f0d000 */
[----:B------:R-:W-:Y:S02]  /*0490*/  USEL UR4, URZ, 0xffffffff, UP1 ;  /* 0xffffffffff047887 */ /* 0x000fe40008800000 */
[----:B------:R-:W-:-:S10]  /*04a0*/  UISETP.NE.AND.EX UP2, UPT, UR9, URZ, UPT, UP2 ;  /* 0x000000ff0900728c */ /* 0x000fd4000bf45320 */
[----:B------:R-:W-:Y:S01]  /*04b0*/  VOTEU.ANY UP0, P0 ;  /* 0x0000000000ff7886 */ /* 0x000fe20000000100 */
[----:B------:R-:W-:-:S04]  /*04c0*/  @!UP2 USEL UR4, URZ, 0xffffffff, UP0 ;  /* 0xffffffffff04a887 */ /* 0x000fc80008000000 */
[----:B------:R-:W-:-:S04]  /*04d0*/  ULOP3.LUT UR4, UR4, 0x1, URZ, 0xc0, !UPT ;  /* 0x0000000104047892 */ /* 0x000fc8000f8ec0ff */
[----:B------:R-:W-:-:S11]  /*04e0*/  UISETP.NE.U32.AND UP3, UPT, UR4, 0x1, UPT ;  /* 0x000000010400788c */ /* 0x000fd6000bf65070 */
.L_x_8:
[----:B------:R-:W3:Y:S02]  /*04f0*/  SHFL.IDX PT, R2, R46, RZ, 0x1f ;  /* 0x00001fff2e027589 */ /* 0x000ee400000e0000 */
[----:B---3--:R-:W-:-:S13]  /*0500*/  ISETP.NE.AND P0, PT, R2, RZ, PT ;  /* 0x000000ff0200720c */ /* 0x008fda0003f05270 */
[----:B------:R-:W-:Y:S05]  /*0510*/  @P0 BRA `(.L_x_9) ;  /* 0x0000000400140947 */ /* 0x000fea0003800000 */
[----:B------:R-:W-:Y:S01]  /*0520*/  ELECT P0, URZ, PT ;  /* 0x0000000000ff782f */ /* 0x000fe20003800000 */
[----:B------:R-:W-:-:S12]  /*0530*/  BSSY.RECONVERGENT B0, `(.L_x_9) ;  /* 0x0000043000007945 */ /* 0x000fd80003800200 */
[----:B------:R-:W-:Y:S05]  /*0540*/  @!P0 BRA `(.L_x_10) ;  /* 0x0000000400048947 */ /* 0x000fea0003800000 */
[----:B------:R-:W3:Y:S01]  /*0550*/  S2UR UR4, SR_CgaCtaId ;  /* 0x00000000000479c3 */ /* 0x000ee20000008800 */
[----:B------:R-:W-:Y:S01]  /*0560*/  UMOV UR5, 0x400 ;  /* 0x0000040000057882 */ /* 0x000fe20000000000 */
[----:B------:R-:W-:Y:S01]  /*0570*/  UMOV UR8, 0x1 ;  /* 0x0000000100087882 */ /* 0x000fe20000000000 */
[----:B------:R-:W-:Y:S01]  /*0580*/  UMOV UR6, 0x4 ;  /* 0x0000000400067882 */ /* 0x000fe20000000000 */
[----:B------:R-:W-:-:S04]  /*0590*/  UIADD3 UR8, UPT, UPT, -UR8, 0x100000, URZ ;  /* 0x0010000008087890 */ /* 0x000fc8000fffe1ff */
[----:B------:R-:W-:Y:S02]  /*05a0*/  USHF.L.U32 UR9, UR8, 0xb, URZ ;  /* 0x0000000b08097899 */ /* 0x000fe400080006ff */
[----:B------:R-:W-:Y:S02]  /*05b0*/  USHF.L.U32 UR8, UR8, 0x1, URZ ;  /* 0x0000000108087899 */ /* 0x000fe400080006ff */
[----:B------:R-:W-:-:S04]  /*05c0*/  UIADD3 UR6, UPT, UPT, -UR6, 0x100000, URZ ;  /* 0x0010000006067890 */ /* 0x000fc8000fffe1ff */
[----:B------:R-:W-:Y:S02]  /*05d0*/  USHF.L.U32 UR7, UR6, 0xb, URZ ;  /* 0x0000000b06077899 */ /* 0x000fe400080006ff */
[----:B------:R-:W-:Y:S02]  /*05e0*/  USHF.L.U32 UR6, UR6, 0x1, URZ ;  /* 0x0000000106067899 */ /* 0x000fe400080006ff */
[----:B---3--:R-:W-:Y:S01]  /*05f0*/  ULEA UR4, UR4, UR5, 0x18 ;  /* 0x0000000504047291 */ /* 0x008fe2000f8ec0ff */
[----:B------:R-:W3:Y:S11]  /*0600*/  FENCE.VIEW.ASYNC.S ;  /* 0x00000000000073c6 */ /* 0x000ef60000000000 */
[----:B---3--:R3:W4:Y:S01]  /*0610*/  SYNCS.EXCH.64 URZ, [UR4], UR8 ;  /* 0x0000000804ff75b2 */ /* 0x0087220008000100 */
[----:B------:R3:W1:Y:S01]  /*0620*/  SYNCS.EXCH.64 URZ, [UR4+0xd0], UR6 ;  /* 0x0000d00604ff75b2 */ /* 0x0006620008000100 */
        /* <DEDUP_REMOVED lines=49> */
[----:B------:R3:W1:Y:S02]  /*0940*/  SYNCS.EXCH.64 URZ, [UR4+0x198], UR6 ;  /* 0x0001980604ff75b2 */ /* 0x0006640008000100 */
[----:B---34-:R-:W-:Y:S01]  /*0950*/  NOP ;  /* 0x0000000000007918 */ /* 0x018fe20000000000 */
.L_x_10:
[----:B------:R-:W-:Y:S05]  /*0960*/  BSYNC.RECONVERGENT B0 ;  /* 0x0000000000007941 */ /* 0x000fea0003800200 */
.L_x_9:
[----:B------:R-:W3:Y:S01]  /*0970*/  SHFL.IDX PT, R2, R46, RZ, 0x1f ;  /* 0x00001fff2e027589 */ /* 0x000ee200000e0000 */
[----:B------:R-:W-:Y:S01]  /*0980*/  NOP ;  /* 0x0000000000007918 */ /* 0x000fe20000000000 */
[----:B---3--:R-:W-:-:S13]  /*0990*/  ISETP.NE.AND P0, PT, R2, 0x1, PT ;  /* 0x000000010200780c */ /* 0x008fda0003f05270 */
[----:B------:R-:W-:Y:S05]  /*09a0*/  @P0 BRA `(.L_x_11) ;  /* 0x0000000000500947 */ /* 0x000fea0003800000 */
        /* <DEDUP_REMOVED lines=9> */
[----:B------:R-:W-:Y:S01]  /*0a40*/  USHF.L.U32 UR6, UR6, 0x1, URZ ;  /* 0x0000000106067899 */ /* 0x000fe200080006ff */
[----:B------:R-:W-:Y:S01]  /*0a50*/  ELECT P0, URZ, PT ;  /* 0x0000000000ff782f */ /* 0x000fe20003800000 */
[----:B---3--:R-:W-:Y:S01]  /*0a60*/  ULEA UR4, UR4, UR5, 0x18 ;  /* 0x0000000504047291 */ /* 0x008fe2000f8ec0ff */
[----:B------:R-:W3:Y:S11]  /*0a70*/  FENCE.VIEW.ASYNC.S ;  /* 0x00000000000073c6 */ /* 0x000ef60000000000 */
[----:B---3--:R3:W4:Y:S01]  /*0a80*/  SYNCS.EXCH.64 URZ, [UR4+0x1a0], UR8 ;  /* 0x0001a00804ff75b2 */ /* 0x0087220008000100 */
[----:B------:R3:W1:Y:S01]  /*0a90*/  SYNCS.EXCH.64 URZ, [UR4+0x1b8], UR6 ;  /* 0x0001b80604ff75b2 */ /* 0x0006620008000100 */
[----:B------:R3:W1:Y:S01]  /*0aa0*/  SYNCS.EXCH.64 URZ, [UR4+0x1a8], UR8 ;  /* 0x0001a80804ff75b2 */ /* 0x0006620008000100 */
[----:B------:R3:W1:Y:S01]  /*0ab0*/  SYNCS.EXCH.64 URZ, [UR4+0x1c0], UR6 ;  /* 0x0001c00604ff75b2 */ /* 0x0006620008000100 */
[----:B------:R3:W1:Y:S01]  /*0ac0*/  SYNCS.EXCH.64 URZ, [UR4+0x1b0], UR8 ;  /* 0x0001b00804ff75b2 */ /* 0x0006620008000100 */
[----:B------:R3:W1:Y:S01]  /*0ad0*/  SYNCS.EXCH.64 URZ, [UR4+0x1c8], UR6 ;  /* 0x0001c80604ff75b2 */ /* 0x0006620008000100 */
[----:B------:R-:W-:Y:S01]  /*0ae0*/  NOP ;  /* 0x0000000000007918 */ /* 0x000fe20000000000 */
.L_x_11:
[----:B------:R-:W2:Y:S01]  /*0af0*/  SHFL.IDX PT, R2, R46, RZ, 0x1f ;  /* 0x00001fff2e027589 */ /* 0x000ea200000e0000 */
[----:B------:R-:W-:Y:S01]  /*0b00*/  NOP ;  /* 0x0000000000007918 */ /* 0x000fe20000000000 */
[----:B--2---:R-:W-:-:S13]  /*0b10*/  ISETP.NE.AND P0, PT, R2, 0x3, PT ;  /* 0x000000030200780c */ /* 0x004fda0003f05270 */
[----:B------:R-:W-:Y:S05]  /*0b20*/  @P0 BRA `(.L_x_12) ;  /* 0x0000000000300947 */ /* 0x000fea0003800000 */
[----:B---3--:R-:W2:Y:S01]  /*0b30*/  S2UR UR4, SR_CgaCtaId ;  /* 0x00000000000479c3 */ /* 0x008ea20000008800 */
[----:B------:R-:W-:Y:S01]  /*0b40*/  UMOV UR6, 0x400 ;  /* 0x0000040000067882 */ /* 0x000fe20000000000 */
[----:B------:R-:W-:Y:S01]  /*0b50*/  UMOV UR5, 0x20 ;  /* 0x0000002000057882 */ /* 0x000fe20000000000 */
[----:B------:R-:W-:Y:S01]  /*0b60*/  ELECT P0, URZ, PT ;  /* 0x0000000000ff782f */ /* 0x000fe20003800000 */
[----:B--2---:R-:W-:Y:S02]  /*0b70*/  ULEA UR6, UR4, UR6, 0x18 ;  /* 0x0000000604067291 */ /* 0x004fe4000f8ec0ff */
[----:B------:R-:W-:-:S04]  /*0b80*/  UIADD3 UR4, UPT, UPT, -UR5, 0x100000, URZ ;  /* 0x0010000005047890 */ /* 0x000fc8000fffe1ff */
[----:B------:R-:W-:Y:S02]  /*0b90*/  USHF.L.U32 UR5, UR4, 0xb, URZ ;  /* 0x0000000b04057899 */ /* 0x000fe400080006ff */
[----:B------:R-:W-:Y:S01]  /*0ba0*/  USHF.L.U32 UR4, UR4, 0x1, URZ ;  /* 0x0000000104047899 */ /* 0x000fe200080006ff */
[----:B------:R-:W2:Y:S11]  /*0bb0*/  FENCE.VIEW.ASYNC.S ;  /* 0x00000000000073c6 */ /* 0x000eb60000000000 */
[----:B--2---:R2:W3:Y:S01]  /*0bc0*/  SYNCS.EXCH.64 URZ, [UR6+0x1d0], UR4 ;  /* 0x0001d00406ff75b2 */ /* 0x0044e20008000100 */
[----:B------:R2:W1:Y:S01]  /*0bd0*/  SYNCS.EXCH.64 URZ, [UR6+0x1d8], UR4 ;  /* 0x0001d80406ff75b2 */ /* 0x0004620008000100 */
[----:B------:R-:W-:Y:S01]  /*0be0*/  NOP ;  /* 0x0000000000007918 */ /* 0x000fe20000000000 */
.L_x_12:
[----:B------:R-:W4:Y:S01]  /*0bf0*/  SHFL.IDX PT, R2, R46, RZ, 0x1f ;  /* 0x00001fff2e027589 */ /* 0x000f2200000e0000 */
[----:B------:R-:W-:Y:S01]  /*0c00*/  NOP ;  /* 0x0000000000007918 */ /* 0x000fe20000000000 */
[----:B----4-:R-:W-:-:S13]  /*0c10*/  ISETP.NE.AND P0, PT, R2, 0x4, PT ;  /* 0x000000040200780c */ /* 0x010fda0003f05270 */
[----:B------:R-:W-:Y:S05]  /*0c20*/  @P0 BRA `(.L_x_13) ;  /* 0x00000000004c0947 */ /* 0x000fea0003800000 */
[----:B--23--:R-:W2:Y:S01]  /*0c30*/  S2UR UR6, SR_CgaCtaId ;  /* 0x00000000000679c3 */ /* 0x00cea20000008800 */
[----:B------:R-:W-:Y:S01]  /*0c40*/  UMOV UR4, 0x3a0 ;  /* 0x000003a000047882 */ /* 0x000fe20000000000 */
[----:B------:R-:W-:Y:S01]  /*0c50*/  UMOV UR5, 0x400 ;  /* 0x0000040000057882 */ /* 0x000fe20000000000 */
[----:B------:R-:W-:Y:S01]  /*0c60*/  USEL UR4, UR4, 0x320, UP3 ;  /* 0x0000032004047887 */ /* 0x000fe20009800000 */
[----:B------:R-:W-:Y:S01]  /*0c70*/  UMOV UR8, 0x1 ;  /* 0x0000000100087882 */ /* 0x000fe20000000000 */
[----:B------:R-:W-:Y:S01]  /*0c80*/  ELECT P0, URZ, PT ;  /* 0x0000000000ff782f */ /* 0x000fe20003800000 */
[----:B------:R-:W-:-:S04]  /*0c90*/  UIADD3 UR8, UPT, UPT, -UR8, 0x100000, URZ ;  /* 0x0010000008087890 */ /* 0x000fc8000fffe1ff */
[----:B------:R-:W-:Y:S02]  /*0ca0*/  USHF.L.U32 UR9, UR8, 0xb, URZ ;  /* 0x0000000b08097899 */ /* 0x000fe400080006ff */
[----:B------:R-:W-:Y:S02]  /*0cb0*/  USHF.L.U32 UR8, UR8, 0x1, URZ ;  /* 0x0000000108087899 */ /* 0x000fe400080006ff */
[----:B--2---:R-:W-:Y:S02]  /*0cc0*/  ULEA UR6, UR6, UR5, 0x18 ;  /* 0x0000000506067291 */ /* 0x004fe4000f8ec0ff */
[----:B------:R-:W-:-:S04]  /*0cd0*/  UIADD3 UR4, UPT, UPT, -UR4, 0x100000, URZ ;  /* 0x0010000004047890 */ /* 0x000fc8000fffe1ff */
[----:B------:R-:W-:Y:S02]  /*0ce0*/  USHF.L.U32 UR5, UR4, 0xb, URZ ;  /* 0x0000000b04057899 */ /* 0x000fe400080006ff */
[----:B------:R-:W-:Y:S01]  /*0cf0*/  USHF.L.U32 UR4, UR4, 0x1, URZ ;  /* 0x0000000104047899 */ /* 0x000fe200080006ff */
[----:B------:R-:W2:Y:S03]  /*0d00*/  FENCE.VIEW.ASYNC.S ;  /* 0x00000000000073c6 */ /* 0x000ea60000000000 */
[----:B--2---:R4:W2:Y:S08]  /*0d10*/  SYNCS.EXCH.64 URZ, [UR6+0x1e0], UR8 ;  /* 0x0001e00806ff75b2 */ /* 0x0048b00008000100 */
[----:B------:R4:W3:Y:S01]  /*0d20*/  SYNCS.EXCH.64 URZ, [UR6+0x1f0], UR4 ;  /* 0x0001f00406ff75b2 */ /* 0x0008e20008000100 */
[----:B------:R4:W1:Y:S01]  /*0d30*/  SYNCS.EXCH.64 URZ, [UR6+0x1e8], UR8 ;  /* 0x0001e80806ff75b2 */ /* 0x0008620008000100 */
[----:B------:R4:W1:Y:S02]  /*0d40*/  SYNCS.EXCH.64 URZ, [UR6+0x1f8], UR4 ;  /* 0x0001f80406ff75b2 */ /* 0x0008640008000100 */
[----:B----4-:R-:W-:Y:S01]  /*0d50*/  NOP ;  /* 0x0000000000007918 */ /* 0x010fe20000000000 */
.L_x_13:
[----:B------:R-:W4:Y:S01]  /*0d60*/  SHFL.IDX PT, R2, R46, RZ, 0x1f ;  /* 0x00001fff2e027589 */ /* 0x000f2200000e0000 */
[----:B------:R-:W-:Y:S01]  /*0d70*/  NOP ;  /* 0x0000000000007918 */ /* 0x000fe20000000000 */
[----:B----4-:R-:W-:-:S13]  /*0d80*/  ISETP.NE.AND P0, PT, R2, 0x5, PT ;  /* 0x000000050200780c */ /* 0x010fda0003f05270 */
[----:B------:R-:W-:Y:S05]  /*0d90*/  @P0 BRA `(.L_x_14) ;  /* 0x0000000000580947 */ /* 0x000fea0003800000 */
[----:B--23--:R-:W2:Y:S01]  /*0da0*/  S2UR UR4, SR_CgaCtaId ;  /* 0x00000000000479c3 */ /* 0x00cea20000008800 */
        /* <DEDUP_REMOVED lines=10> */
[----:B--2---:R-:W-:Y:S01]  /*0e50*/  ULEA UR4, UR4, UR5, 0x18 ;  /* 0x0000000504047291 */ /* 0x004fe2000f8ec0ff */
[----:B------:R-:W2:Y:S11]  /*0e60*/  FENCE.VIEW.ASYNC.S ;  /* 0x00000000000073c6 */ /* 0x000eb60000000000 */
[----:B--2---:R4:W2:Y:S01]  /*0e70*/  SYNCS.EXCH.64 URZ, [UR4+0x200], UR8 ;  /* 0x0002000804ff75b2 */ /* 0x0048a20008000100 */
[----:B------:R4:W3:Y:S01]  /*0e80*/  SYNCS.EXCH.64 URZ, [UR4+0x220], UR6 ;  /* 0x0002200604ff75b2 */ /* 0x0008e20008000100 */
[----:B------:R4:W1:Y:S01]  /*0e90*/  SYNCS.EXCH.64 URZ, [UR4+0x208], UR8 ;  /* 0x0002080804ff75b2 */ /* 0x0008620008000100 */
[----:B------:R4:W1:Y:S01]  /*0ea0*/  SYNCS.EXCH.64 URZ, [UR4+0x228], UR6 ;  /* 0x0002280604ff75b2 */ /* 0x0008620008000100 */
[----:B------:R4:W1:Y:S01]  /*0eb0*/  SYNCS.EXCH.64 URZ, [UR4+0x210], UR8 ;  /* 0x0002100804ff75b2 */ /* 0x0008620008000100 */
[----:B------:R4:W1:Y:S01]  /*0ec0*/  SYNCS.EXCH.64 URZ, [UR4+0x230], UR6 ;  /* 0x0002300604ff75b2 */ /* 0x0008620008000100 */
[----:B------:R4:W1:Y:S01]  /*0ed0*/  SYNCS.EXCH.64 URZ, [UR4+0x218], UR8 ;  /* 0x0002180804ff75b2 */ /* 0x0008620008000100 */
[----:B------:R4:W1:Y:S02]  /*0ee0*/  SYNCS.EXCH.64 URZ, [UR4+0x238], UR6 ;  /* 0x0002380604ff75b2 */ /* 0x0008640008000100 */
[----:B----4-:R-:W-:Y:S01]  /*0ef0*/  NOP ;  /* 0x0000000000007918 */ /* 0x010fe20000000000 */
.L_x_14:
[----:B------:R-:W4:Y:S01]  /*0f00*/  SHFL.IDX PT, R2, R46, RZ, 0x1f ;  /* 0x00001fff2e027589 */ /* 0x000f2200000e0000 */
[----:B------:R-:W1:Y:S01]  /*0f10*/  S2UR UR54, SR_CgaCtaId ;  /* 0x00000000003679c3 */ /* 0x000e620000008800 */
[----:B------:R-:W-:Y:S01]  /*0f20*/  NOP ;  /* 0x0000000000007918 */ /* 0x000fe20000000000 */
[----:B----4-:R-:W-:-:S13]  /*0f30*/  ISETP.NE.AND P0, PT, R2, 0x3, PT ;  /* 0x000000030200780c */ /* 0x010fda0003f05270 */
[----:B-1----:R-:W-:Y:S05]  /*0f40*/  @P0 BRA `(.L_x_15) ;  /* 0x0000000000340947 */ /* 0x002fea0003800000 */
[----:B--23--:R-:W-:Y:S01]  /*0f50*/  UMOV UR4, 0x400 ;  /* 0x0000040000047882 */ /* 0x00cfe20000000000 */
[----:B------:R-:W-:Y:S01]  /*0f60*/  UMOV UR6, 0x20 ;  /* 0x0000002000067882 */ /* 0x000fe20000000000 */
[----:B------:R-:W-:Y:S02]  /*0f70*/  ULEA UR4, UR54, UR4, 0x18 ;  /* 0x0000000436047291 */ /* 0x000fe4000f8ec0ff */
[----:B------:R-:W-:-:S04]  /*0f80*/  UIADD3 UR6, UPT, UPT, -UR6, 0x100000, URZ ;  /* 0x0010000006067890 */ /* 0x000fc8000fffe1ff */
[----:B------:R-:W-:Y:S02]  /*0f90*/  USHF.L.U32 UR7, UR6, 0xb, URZ ;  /* 0x0000000b06077899 */ /* 0x000fe400080006ff */
[----:B------:R-:W-:Y:S01]  /*0fa0*/  USHF.L.U32 UR6, UR6, 0x1, URZ ;  /* 0x0000000106067899 */ /* 0x000fe200080006ff */
[----:B------:R-:W-:Y:S01]  /*0fb0*/  ELECT P0, URZ, PT ;  /* 0x0000000000ff782f */ /* 0x000fe20003800000 */
[----:B------:R-:W1:Y:S10]  /*0fc0*/  FENCE.VIEW.ASYNC.S ;  /* 0x00000000000073c6 */ /* 0x000e740000000000 */
[----:B-1----:R1:W4:Y:S01]  /*0fd0*/  SYNCS.EXCH.64 URZ, [UR4+0x240], UR6 ;  /* 0x0002400604ff75b2 */ /* 0x0023220008000100 */
[----:B------:R1:W2:Y:S01]  /*0fe0*/  SYNCS.EXCH.64 URZ, [UR4+0x250], UR6 ;  /* 0x0002500604ff75b2 */ /* 0x0002a20008000100 */
[----:B------:R1:W3:Y:S01]  /*0ff0*/  SYNCS.EXCH.64 URZ, [UR4+0x248], UR6 ;  /* 0x0002480604ff75b2 */ /* 0x0002e20008000100 */
[----:B------:R1:W1:Y:S01]  /*1000*/  SYNCS.EXCH.64 URZ, [UR4+0x258], UR6 ;  /* 0x0002580604ff75b2 */ /* 0x0002620008000100 */
[----:B------:R-:W-:Y:S01]  /*1010*/  NOP ;  /* 0x0000000000007918 */ /* 0x000fe20000000000 */
.L_x_15:
[----:B-123--:R-:W1:Y:S01]  /*1020*/  LDCU UR4, c[0x0][0x36c] ;  /* 0x00006d80ff0477ac */ /* 0x00ee620008000800 */
[----:B------:R-:W-:Y:S01]  /*1030*/  ISETP.NE.OR P3, PT, R0, 0x2, !P3 ;  /* 0x000000020000780c */ /* 0x000fe20005f65670 */
[----:B------:R-:W-:Y:S01]  /*1040*/  NOP ;  /* 0x0000000000007918 */ /* 0x000fe20000000000 */
[----:B------:R-:W-:Y:S01]  /*1050*/  LOP3.LUT R0, R55, 0x1f, RZ, 0xc0, !PT ;  /* 0x0000001f37007812 */ /* 0x000fe200078ec0ff */
[----:B------:R-:W-:Y:S02]  /*1060*/  UISETP.NE.AND UP4, UPT, UR18, 0x2, UPT ;  /* 0x000000021200788c */ /* 0x000fe4000bf85270 */
[----:B------:R-:W-:Y:S02]  /*1070*/  UISETP.NE.AND UP5, UPT, UR18, URZ, UPT ;  /* 0x000000ff1200728c */ /* 0x000fe4000bfa5270 */
[----:B-1----:R-:W-:-:S09]  /*1080*/  UISETP.EQ.U32.AND UP6, UPT, UR4, 0x1, UPT ;  /* 0x000000010400788c */ /* 0x002fd2000bfc2070 */
[----:B------:R-:W-:Y:S05]  /*1090*/  BRA.U !UP6, `(.L_x_16) ;  /* 0x000000010e087547 */ /* 0x000fea000b800000 */
[----:B----4-:R-:W-:Y:S01]  /*10a0*/  UCGABAR_ARV ;  /* 0x00000000000079c7 */ /* 0x010fe20008000000 */
[----:B------:R-:W-:Y:S05]  /*10b0*/  BRA `(.L_x_17) ;  /* 0x0000000000047947 */ /* 0x000fea0003800000 */
.L_x_16:
[----:B----4-:R-:W-:Y:S01]  /*10c0*/  NOP ;  /* 0x0000000000007918 */ /* 0x010fe20000000000 */
.L_x_17:
[----:B------:R-:W1:Y:S01]  /*10d0*/  S2UR UR26, SR_CTAID.X ;  /* 0x00000000001a79c3 */ /* 0x000e620000002500 */
[----:B------:R-:W-:-:S05]  /*10e0*/  CS2R.32 R48, SR_CgaSize ;  /* 0x0000000000307805 */ /* 0x000fca0000008a00 */
[----:B------:R-:W-:-:S05]  /*10f0*/  IMAD R48, R48, -0xa0, RZ ;  /* 0xffffff6030307824 */ /* 0x000fca00078e02ff */
[----:B------:R-:W-:-:S14]  /*1100*/  R2UR UR5, R48 ;  /* 0x00000000300572ca */ /* 0x000fdc00000e0000 */
[----:B------:R-:W2:Y:S01]  /*1110*/  LDCU UR5, c[0x0][UR5+0x2b0] ;  /* 0x00005600050577ac */ /* 0x000ea20008000800 */
[----:B------:R-:W-:-:S05]  /*1120*/  CS2R.32 R48, SR_CgaSize ;  /* 0x0000000000307805 */ /* 0x000fca0000008a00 */
[----:B------:R-:W-:-:S05]  /*1130*/  IMAD R48, R48, -0xa0, RZ ;  /* 0xffffff6030307824 */ /* 0x000fca00078e02ff */
[----:B------:R-:W-:-:S14]  /*1140*/  R2UR UR4, R48 ;  /* 0x00000000300472ca */ /* 0x000fdc00000e0000 */
[----:B------:R-:W3:Y:S01]  /*1150*/  LDCU UR4, c[0x0][UR4+0x2b4] ;  /* 0x00005680040477ac */ /* 0x000ee20008000800 */
[----:B------:R-:W4:Y:S01]  /*1160*/  S2UR UR30, SR_CTAID.Y ;  /* 0x00000000001e79c3 */ /* 0x000f220000002600 */
[----:B------:R-:W-:-:S05]  /*1170*/  CS2R.32 R48, SR_CgaSize ;  /* 0x0000000000307805 */ /* 0x000fca0000008a00 */
[----:B------:R-:W-:-:S05]  /*1180*/  IMAD R48, R48, -0xa0, RZ ;  /* 0xffffff6030307824 */ /* 0x000fca00078e02ff */
[----:B------:R-:W-:-:S14]  /*1190*/  R2UR UR6, R48 ;  /* 0x00000000300672ca */ /* 0x000fdc00000e0000 */
[----:B------:R-:W3:Y:S01]  /*11a0*/  LDCU UR6, c[0x0][UR6+0x2a0] ;  /* 0x00005400060677ac */ /* 0x000ee20008000800 */
[----:B------:R-:W-:-:S05]  /*11b0*/  CS2R.32 R48, SR_CgaSize ;  /* 0x0000000000307805 */ /* 0x000fca0000008a00 */
[----:B------:R-:W-:-:S05]  /*11c0*/  IMAD R48, R48, -0xa0, RZ ;  /* 0xffffff6030307824 */ /* 0x000fca00078e02ff */
[----:B------:R-:W-:-:S14]  /*11d0*/  R2UR UR7, R48 ;  /* 0x00000000300772ca */ /* 0x000fdc00000e0000 */
[----:B------:R-:W3:Y:S01]  /*11e0*/  LDCU UR7, c[0x0][UR7+0x2a4] ;  /* 0x00005480070777ac */ /* 0x000ee20008000800 */
[----:B------:R-:W-:Y:S01]  /*11f0*/  USHF.L.U32 UR24, UR54, 0x9, URZ ;  /* 0x0000000936187899 */ /* 0x000fe200080006ff */
[----:B------:R-:W3:Y:S01]  /*1200*/  LDCU UR19, c[0x0][0xb24] ;  /* 0x00016480ff1377ac */ /* 0x000ee20008000800 */
[----:B------:R-:W3:Y:S01]  /*1210*/  LDCU UR42, c[0x0][0xb24] ;  /* 0x00016480ff2a77ac */ /* 0x000ee20008000800 */
[----:B-1----:R-:W-:Y:S01]  /*1220*/  I2FP.F32.U32 R3, UR26 ;  /* 0x0000001a00037c45 */ /* 0x002fe20008201000 */
[----:B------:R-:W1:Y:S04]  /*1230*/  LDCU UR22, c[0x0][0xb30] ;  /* 0x00016600ff1677ac */ /* 0x000e680008000800 */
[----:B--2---:R-:W-:Y:S01]  /*1240*/  FMUL R3, R3, UR5 ;  /* 0x0000000503037c20 */ /* 0x004fe20008400000 */
[----:B------:R-:W-:Y:S01]  /*1250*/  ULOP3.LUT UR24, UR24, 0x600, URZ, 0xc0, !UPT ;  /* 0x0000060018187892 */ /* 0x000fe2000f8ec0ff */
[----:B----4-:R-:W-:-:S04]  /*1260*/  I2FP.F32.U32 R2, UR30 ;  /* 0x0000001e00027c45 */ /* 0x010fc80008201000 */
[----:B------:R-:W2:Y:S01]  /*1270*/  F2I.U32.TRUNC.NTZ R3, R3 ;  /* 0x0000000300037305 */ /* 0x000ea2000020f000 */
[----:B---3--:R-:W-:-:S07]  /*1280*/  FMUL R2, R2, UR4 ;  /* 0x0000000402027c20 */ /* 0x008fce0008400000 */
[----:B------:R-:W3:Y:S01]  /*1290*/  F2I.U32.TRUNC.NTZ R2, R2 ;  /* 0x0000000200027305 */ /* 0x000ee2000020f000 */
[----:B--2---:R-:W-:Y:S02]  /*12a0*/  R2UR UR5, R3 ;  /* 0x00000000030572ca */ /* 0x004fe400000e0000 */
[----:B---3--:R-:W-:Y:S02]  /*12b0*/  R2UR UR4, R2 ;  /* 0x00000000020472ca */ /* 0x008fe400000e0000 */
[----:B------:R-:W-:-:S09]  /*12c0*/  PRMT R2, RZ, 0x7610, R2 ;  /* 0x00007610ff027816 */ /* 0x000fd20000000002 */
[----:B------:R-:W-:-:S04]  /*12d0*/  UIADD3 UR5, UPT, UPT, -UR5, URZ, URZ ;  /* 0x000000ff05057290 */ /* 0x000fc8000fffe1ff */
[----:B------:R-:W-:Y:S02]  /*12e0*/  UIMAD UR5, UR6, UR5, UR26 ;  /* 0x00000005060572a4 */ /* 0x000fe4000f8e021a */
[----:B------:R-:W-:-:S04]  /*12f0*/  UIADD3 UR4, UPT, UPT, -UR4, URZ, URZ ;  /* 0x000000ff04047290 */ /* 0x000fc8000fffe1ff */
[----:B------:R-:W-:Y:S01]  /*1300*/  IMAD.U32 R48, RZ, RZ, UR5 ;  /* 0x00000005ff307e24 */ /* 0x000fe2000f8e00ff */
[----:B------:R-:W-:-:S06]  /*1310*/  UIMAD UR4, UR7, UR4, UR30 ;  /* 0x00000004070472a4 */ /* 0x000fcc000f8e021e */
[----:B------:R-:W-:Y:S01]  /*1320*/  IMAD.U32 R47, RZ, RZ, UR4 ;  /* 0x00000004ff2f7e24 */ /* 0x000fe2000f8e00ff */
[----:B-1----:R-:W-:Y:S06]  /*1330*/  BRA.U UP5, `(.L_x_18) ;  /* 0x0000000105487547 */ /* 0x002fec000b800000 */
[----:B------:R-:W-:Y:S02]  /*1340*/  R2UR UR4, R47 ;  /* 0x000000002f0472ca */ /* 0x000fe400000e0000 */
[----:B------:R-:W-:-:S11]  /*1350*/  R2UR UR8, R48 ;  /* 0x00000000300872ca */ /* 0x000fd600000e0000 */
[----:B------:R-:W-:Y:S02]  /*1360*/  UISETP.NE.AND UP0, UPT, UR4, URZ, UPT ;  /* 0x000000ff0400728c */ /* 0x000fe4000bf05270 */
[----:B------:R-:W-:Y:S02]  /*1370*/  UISETP.NE.AND UP2, UPT, UR8, 0x1, UPT ;  /* 0x000000010800788c */ /* 0x000fe4000bf45270 */
[----:B------:R-:W-:-:S04]  /*1380*/  UISETP.EQ.OR UP0, UPT, UR8, URZ, !UP0 ;  /* 0x000000ff0800728c */ /* 0x000fc8000c702670 */
[----:B------:R-:W-:Y:S02]  /*1390*/  USEL UR7, URZ, 0x1, !UP0 ;  /* 0x00000001ff077887 */ /* 0x000fe4000c000000 */
[----:B------:R-:W-:-:S04]  /*13a0*/  UISETP.NE.AND UP0, UPT, UR4, URZ, UPT ;  /* 0x000000ff0400728c */ /* 0x000fc8000bf05270 */
[----:B------:R-:W-:-:S04]  /*13b0*/  USEL UR4, URZ, 0x2, UP0 ;  /* 0x00000002ff047887 */ /* 0x000fc80008000000 */
[----:B------:R-:W-:Y:S02]  /*13c0*/  USEL UR6, UR4, 0x2, UP2 ;  /* 0x0000000204067887 */ /* 0x000fe40009000000 */
[----:B------:R-:W-:Y:S02]  /*13d0*/  USEL UR4, URZ, 0x4, UP0 ;  /* 0x00000004ff047887 */ /* 0x000fe40008000000 */
[----:B------:R-:W-:-:S04]  /*13e0*/  UISETP.NE.AND UP2, UPT, UR8, 0x2, UPT ;  /* 0x000000020800788c */ /* 0x000fc8000bf45270 */
[----:B------:R-:W-:Y:S02]  /*13f0*/  USEL UR5, UR4, 0x4, UP2 ;  /* 0x0000000404057887 */ /* 0x000fe40009000000 */
[----:B------:R-:W-:Y:S02]  /*1400*/  USEL UR4, URZ, 0x8, UP0 ;  /* 0x00000008ff047887 */ /* 0x000fe40008000000 */
[----:B------:R-:W-:Y:S02]  /*1410*/  UISETP.NE.AND UP0, UPT, UR8, 0x3, UPT ;  /* 0x000000030800788c */ /* 0x000fe4000bf05270 */
[----:B------:R-:W-:Y:S02]  /*1420*/  UIADD3 UR5, UPT, UPT, UR5, UR6, UR7 ;  /* 0x0000000605057290 */ /* 0x000fe4000fffe007 */
[----:B------:R-:W-:-:S04]  /*1430*/  USEL UR4, UR4, 0x8, UP0 ;  /* 0x0000000804047887 */ /* 0x000fc80008000000 */
[----:B------:R-:W-:-:S06]  /*1440*/  UIADD3 UR4, UPT, UPT, UR5, UR4, URZ ;  /* 0x0000000405047290 */ /* 0x000fcc000fffe0ff */
[----:B------:R-:W-:-:S07]  /*1450*/  IMAD.U32 R2, RZ, RZ, UR4 ;  /* 0x00000004ff027e24 */ /* 0x000fce000f8e00ff */
.L_x_18:
[----:B------:R-:W1:Y:S01]  /*1460*/  S2UR UR36, SR_CTAID.Z ;  /* 0x00000000002479c3 */ /* 0x000e620000002700 */
[----:B------:R-:W-:-:S09]  /*1470*/  UISETP.GE.AND UP0, UPT, UR19, 0x1, UPT ;  /* 0x000000011300788c */ /* 0x000fd2000bf06270 */
[----:B------:R-:W-:Y:S05]  /*1480*/  BRA.U !UP0, `(.L_x_19) ;  /* 0x0000000108d07547 */ /* 0x000fea000b800000 */
[----:B------:R-:W2:Y:S01]  /*1490*/  LDCU UR20, c[0x0][0xb0c] ;  /* 0x00016180ff1477ac */ /* 0x000ea20008000800 */
[----:B------:R-:W3:Y:S01]  /*14a0*/  LDCU.128 UR12, c[0x0][0xb10] ;  /* 0x00016200ff0c77ac */ /* 0x000ee20008000c00 */
[----:B------:R-:W4:Y:S01]  /*14b0*/  LDCU UR6, c[0x0][0x370] ;  /* 0x00006e00ff0677ac */ /* 0x000f220008000800 */
[----:B------:R-:W1:Y:S01]  /*14c0*/  LDCU UR7, c[0x0][0x374] ;  /* 0x00006e80ff0777ac */ /* 0x000e620008000800 */
[----:B------:R-:W1:Y:S01]  /*14d0*/  LDCU UR21, c[0x0][0xb20] ;  /* 0x00016400ff1577ac */ /* 0x000e620008000800 */
[----:B--2---:R-:W-:Y:S02]  /*14e0*/  UISETP.NE.AND UP0, UPT, UR20, 0x1, UPT ;  /* 0x000000011400788c */ /* 0x004fe4000bf05270 */
[----:B---3--:R-:W-:Y:S01]  /*14f0*/  UIMAD.WIDE.U32 UR4, UR26, UR12, URZ ;  /* 0x0000000c1a0472a5 */ /* 0x008fe2000f8e00ff */
[----:B------:R-:W2:Y:S01]  /*1500*/  LDCU.64 UR8, c[0x0][0xb28] ;  /* 0x00016500ff0877ac */ /* 0x000ea20008000a00 */
[----:B----4-:R-:W-:Y:S02]  /*1510*/  UIMAD.WIDE.U32 UR10, UR6, UR12, URZ ;  /* 0x0000000c060a72a5 */ /* 0x010fe4000f8e00ff */
[----:B------:R-:W-:-:S02]  /*1520*/  USHF.R.U32.HI UR5, URZ, UR13, UR5 ;  /* 0x0000000dff057299 */ /* 0x000fc40008011605 */
[----:B------:R-:W-:Y:S02]  /*1530*/  UISETP.NE.AND UP2, UPT, UR19, 0x1, UPT ;  /* 0x000000011300788c */ /* 0x000fe4000bf45270 */
[----:B------:R-:W-:Y:S01]  /*1540*/  USEL UR5, UR26, UR5, !UP0 ;  /* 0x000000051a057287 */ /* 0x000fe2000c000000 */
[----:B------:R-:W-:Y:S01]  /*1550*/  UMOV UR10, UR11 ;  /* 0x0000000b000a7c82 */ /* 0x000fe20008000000 */
[----:B------:R-:W-:Y:S02]  /*1560*/  UIMAD.WIDE.U32 UR16, UR30, UR15, URZ ;  /* 0x0000000f1e1072a5 */ /* 0x000fe4000f8e00ff */
[----:B------:R-:W-:Y:S02]  /*1570*/  @UP0 USHF.R.U32.HI UR6, URZ, UR13, UR10 ;  /* 0x0000000dff060299 */ /* 0x000fe4000801160a */
[----:B------:R-:W-:Y:S02]  /*1580*/  UISETP.NE.AND UP0, UPT, UR14, 0x1, UPT ;  /* 0x000000010e00788c */ /* 0x000fe4000bf05270 */
[----:B-1----:R-:W-:-:S02]  /*1590*/  UIMAD.WIDE.U32 UR10, UR7, UR15, URZ ;  /* 0x0000000f070a72a5 */ /* 0x002fc4000f8e00ff */
[----:B--2---:R-:W-:Y:S01]  /*15a0*/  UIMAD.WIDE.U32 UR12, UR6, UR8, URZ ;  /* 0x00000008060c72a5 */ /* 0x004fe2000f8e00ff */
[----:B------:R-:W-:Y:S02]  /*15b0*/  UMOV UR4, UR17 ;  /* 0x0000001100047c82 */ /* 0x000fe40008000000 */
[----:B------:R-:W-:Y:S02]  /*15c0*/  USHF.R.U32.HI UR4, URZ, UR21, UR4 ;  /* 0x00000015ff047299 */ /* 0x000fe40008011604 */
[----:B------:R-:W-:Y:S02]  /*15d0*/  UMOV UR10, UR11 ;  /* 0x0000000b000a7c82 */ /* 0x000fe40008000000 */
[----:B------:R-:W-:Y:S01]  /*15e0*/  UMOV UR12, UR13 ;  /* 0x0000000d000c7c82 */ /* 0x000fe20008000000 */
[----:B------:R-:W-:Y:S02]  /*15f0*/  @UP0 USHF.R.U32.HI UR7, URZ, UR21, UR10 ;  /* 0x00000015ff070299 */ /* 0x000fe4000801160a */
[----:B------:R-:W-:-:S02]  /*1600*/  USEL UR4, UR30, UR4, !UP0 ;  /* 0x000000041e047287 */ /* 0x000fc4000c000000 */
[----:B------:R-:W-:Y:S02]  /*1610*/  UIMAD.WIDE.U32 UR10, UR7, UR8, URZ ;  /* 0x00000008070a72a5 */ /* 0x000fe4000f8e00ff */
[----:B------:R-:W-:Y:S02]  /*1620*/  @UP2 USHF.R.U32.HI UR6, URZ, UR9, UR12 ;  /* 0x00000009ff062299 */ /* 0x000fe4000801160c */
[----:B------:R-:W-:-:S03]  /*1630*/  UIMAD.WIDE.U32 UR12, UR4, UR8, URZ ;  /* 0x00000008040c72a5 */ /* 0x000fc6000f8e00ff */
[----:B------:R-:W-:Y:S02]  /*1640*/  UMOV UR10, UR11 ;  /* 0x0000000b000a7c82 */ /* 0x000fe40008000000 */
[----:B------:R-:W-:Y:S02]  /*1650*/  @UP2 USHF.R.U32.HI UR7, URZ, UR9, UR10 ;  /* 0x00000009ff072299 */ /* 0x000fe4000801160a */
[----:B------:R-:W-:Y:S02]  /*1660*/  UIMAD UR10, UR6, UR19, URZ ;  /* 0x00000013060a72a4 */ /* 0x000fe4000f8e02ff */
[----:B------:R-:W-:-:S04]  /*1670*/  UIMAD UR7, UR7, UR19, URZ ;  /* 0x00000013070772a4 */ /* 0x000fc8000f8e02ff */
[----:B------:R-:W-:-:S03]  /*1680*/  UISETP.GE.AND UP0, UPT, UR4, UR7, UPT ;  /* 0x000000070400728c */ /* 0x000fc6000bf06270 */
[----:B------:R-:W-:Y:S01]  /*1690*/  UMOV UR7, UR13 ;  /* 0x0000000d00077c82 */ /* 0x000fe20008000000 */
[----:B------:R-:W-:Y:S02]  /*16a0*/  UISETP.GE.OR UP0, UPT, UR5, UR10, UP0 ;  /* 0x0000000a0500728c */ /* 0x000fe40008706670 */
[----:B------:R-:W-:Y:S02]  /*16b0*/  UIMAD.WIDE.U32 UR10, UR5, UR8, URZ ;  /* 0x00000008050a72a5 */ /* 0x000fe4000f8e00ff */
[----:B------:R-:W-:Y:S02]  /*16c0*/  USHF.R.U32.HI UR7, URZ, UR9, UR7 ;  /* 0x00000009ff077299 */ /* 0x000fe40008011607 */
[----:B------:R-:W-:Y:S02]  /*16d0*/  UIADD3 UR10, UPT, UPT, -UR4, URZ, URZ ;  /* 0x000000ff040a7290 */ /* 0x000fe4000fffe1ff */
[----:B------:R-:W-:Y:S02]  /*16e0*/  USEL UR7, UR4, UR7, !UP2 ;  /* 0x0000000704077287 */ /* 0x000fe4000d000000 */
[----:B------:R-:W-:Y:S01]  /*16f0*/  UIMAD UR10, UR14, UR10, UR30 ;  /* 0x0000000a0e0a72a4 */ /* 0x000fe2000f8e021e */
[----:B------:R-:W-:Y:S01]  /*1700*/  @!UP0 UMOV UR8, UR11 ;  /* 0x0000000b00088c82 */ /* 0x000fe20008000000 */
[----:B------:R-:W-:-:S02]  /*1710*/  UIADD3 UR11, UPT, UPT, -UR5, URZ, URZ ;  /* 0x000000ff050b7290 */ /* 0x000fc4000fffe1ff */
[----:B------:R-:W-:Y:S02]  /*1720*/  @!UP0 USHF.R.U32.HI UR8, URZ, UR9, UR8 ;  /* 0x00000009ff088299 */ /* 0x000fe40008011608 */
[----:B------:R-:W-:Y:S02]  /*1730*/  UIADD3 UR9, UPT, UPT, -UR7, URZ, URZ ;  /* 0x000000ff07097290 */ /* 0x000fe4000fffe1ff */
[----:B------:R-:W-:Y:S02]  /*1740*/  @!UP0 USEL UR8, UR5, UR8, !UP2 ;  /* 0x0000000805088287 */ /* 0x000fe4000d000000 */
[----:B------:R-:W-:Y:S02]  /*1750*/  UIMAD UR9, UR19, UR9, UR4 ;  /* 0x00000009130972a4 */ /* 0x000fe4000f8e0204 */
[----:B------:R-:W-:Y:S02]  /*1760*/  @!UP0 UIADD3 UR7, UPT, UPT, UR7, -UR8, URZ ;  /* 0x8000000807078290 */ /* 0x000fe4000fffe0ff */
[----:B------:R-:W-:-:S02]  /*1770*/  @!UP0 UIMAD UR6, UR9, UR6, UR8 ;  /* 0x00000006090682a4 */ /* 0x000fc4000f8e0208 */
[----:B------:R-:W-:Y:S02]  /*1780*/  @!UP0 UIMAD UR4, UR7, UR19, UR5 ;  /* 0x00000013070482a4 */ /* 0x000fe4000f8e0205 */
[----:B------:R-:W-:Y:S02]  /*1790*/  UIMAD UR26, UR20, UR11, UR26 ;  /* 0x0000000b141a72a4 */ /* 0x000fe4000f8e021a */
[----:B------:R-:W-:Y:S01]  /*17a0*/  UIMAD UR30, UR4, UR14, UR10 ;  /* 0x0000000e041e72a4 */ /* 0x000fe2000f8e020a */
[----:B------:R-:W-:Y:S02]  /*17b0*/  @!UP0 UMOV UR5, UR6 ;  /* 0x0000000600058c82 */ /* 0x000fe40008000000 */
[----:B------:R-:W-:-:S12]  /*17c0*/  UIMAD UR26, UR5, UR20, UR26 ;  /* 0x00000014051a72a4 */ /* 0x000fd8000f8e021a */
.L_x_19:
[----:B------:R-:W-:-:S09]  /*17d0*/  UISETP.NE.AND UP0, UPT, UR22, 0x1, UPT ;  /* 0x000000011600788c */ /* 0x000fd2000bf05270 */
[----:B------:R-:W-:Y:S05]  /*17e0*/  BRA.U UP0, `(.L_x_20) ;  /* 0x0000000100407547 */ /* 0x000fea000b800000 */
[----:B------:R-:W2:Y:S01]  /*17f0*/  LDCU.128 UR8, c[0x0][0xb10] ;  /* 0x00016200ff0877ac */ /* 0x000ea20008000c00 */
[----:B------:R-:W3:Y:S01]  /*1800*/  LDCU UR12, c[0x0][0xb0c] ;  /* 0x00016180ff0c77ac */ /* 0x000ee20008000800 */
[----:B------:R-:W4:Y:S01]  /*1810*/  LDCU UR13, c[0x0][0xb20] ;  /* 0x00016400ff0d77ac */ /* 0x000f220008000800 */
[----:B--2---:R-:W-:Y:S02]  /*1820*/  UIMAD.WIDE.U32 UR4, UR26, UR8, URZ ;  /* 0x000000081a0472a5 */ /* 0x004fe4000f8e00ff */
[----:B------:R-:W-:Y:S02]  /*1830*/  UIMAD.WIDE.U32 UR6, UR30, UR11, URZ ;  /* 0x0000000b1e0672a5 */ /* 0x000fe4000f8e00ff */
[----:B---3--:R-:W-:Y:S02]  /*1840*/  UISETP.NE.AND UP0, UPT, UR12, 0x1, UPT ;  /* 0x000000010c00788c */ /* 0x008fe4000bf05270 */
[----:B------:R-:W-:-:S03]  /*1850*/  USHF.R.U32.HI UR5, URZ, UR9, UR5 ;  /* 0x00000009ff057299 */ /* 0x000fc60008011605 */
[----:B------:R-:W-:Y:S01]  /*1860*/  UMOV UR4, UR7 ;  /* 0x0000000700047c82 */ /* 0x000fe20008000000 */
[----:B------:R-:W-:Y:S02]  /*1870*/  USEL UR5, UR26, UR5, !UP0 ;  /* 0x000000051a057287 */ /* 0x000fe4000c000000 */
[----:B------:R-:W-:Y:S02]  /*1880*/  UISETP.NE.AND UP0, UPT, UR10, 0x1, UPT ;  /* 0x000000010a00788c */ /* 0x000fe4000bf05270 */
[----:B----4-:R-:W-:-:S04]  /*1890*/  USHF.R.U32.HI UR4, URZ, UR13, UR4 ;  /* 0x0000000dff047299 */ /* 0x010fc80008011604 */
[----:B------:R-:W-:-:S04]  /*18a0*/  USEL UR4, UR30, UR4, !UP0 ;  /* 0x000000041e047287 */ /* 0x000fc8000c000000 */
[----:B------:R-:W-:Y:S02]  /*18b0*/  UIADD3 UR6, UPT, UPT, UR5, -UR4, URZ ;  /* 0x8000000405067290 */ /* 0x000fe4000fffe0ff */
[----:B------:R-:W-:Y:S02]  /*18c0*/  UIADD3 UR4, UPT, UPT, -UR5, UR4, URZ ;  /* 0x0000000405047290 */ /* 0x000fe4000fffe1ff */
[----:B------:R-:W-:Y:S02]  /*18d0*/  UIMAD UR30, UR6, UR10, UR30 ;  /* 0x0000000a061e72a4 */ /* 0x000fe4000f8e021e */
[----:B------:R-:W-:-:S12]  /*18e0*/  UIMAD UR26, UR4, UR12, UR26 ;  /* 0x0000000c041a72a4 */ /* 0x000fd8000f8e021a */
.L_x_20:
[----:B------:R-:W-:Y:S01]  /*18f0*/  UISETP.NE.AND UP0, UPT, UR18, 0x2, UPT ;  /* 0x000000021200788c */ /* 0x000fe2000bf05270 */
[----:B------:R-:W-:Y:S09]  /*1900*/  BRA.U !UP6, `(.L_x_21) ;  /* 0x000000010e0c7547 */ /* 0x000ff2000b800000 */
[----:B------:R-:W-:Y:S01]  /*1910*/  UCGABAR_WAIT ;  /* 0x0000000000007dc7 */ /* 0x000fe20008000000 */
[----:B------:R-:W-:Y:S01]  /*1920*/  CCTL.IVALL ;  /* 0x00000000ff00798f */ /* 0x000fe20002000000 */
[----:B------:R-:W-:Y:S05]  /*1930*/  BRA `(.L_x_22) ;  /* 0x0000000000047947 */ /* 0x000fea0003800000 */
.L_x_21:
[----:B------:R-:W-:Y:S06]  /*1940*/  BAR.SYNC.DEFER_BLOCKING 0x0 ;  /* 0x0000000000007b1d */ /* 0x000fec0000010000 */
.L_x_22:
[----:B------:R-:W-:Y:S05]  /*1950*/  BRA.U UP0, `(.L_x_23) ;  /* 0x0000001d00e87547 */ /* 0x000fea000b800000 */
[----:B------:R-:W2:Y:S01]  /*1960*/  LDCU UR6, c[0x0][0x38c] ;  /* 0x00007180ff0677ac */ /* 0x000ea20008000800 */
[----:B------:R-:W-:Y:S01]  /*1970*/  PLOP3.LUT P1, PT, PT, PT, UP3, 0x80, 0x8 ;  /* 0x000000000008781c */ /* 0x000fe20003f2f038 */
[----:B------:R-:W-:Y:S01]  /*1980*/  IMAD.MOV.U32 R12, RZ, RZ, 0x1 ;  /* 0x00000001ff0c7424 */ /* 0x000fe200078e00ff */
[----:B------:R-:W-:Y:S01]  /*1990*/  ISETP.EQ.OR P2, PT, R0, RZ, P3 ;  /* 0x000000ff0000720c */ /* 0x000fe20001f42670 */
[----:B------:R-:W-:Y:S01]  /*19a0*/  UISETP.NE.AND UP1, UPT, UR18, URZ, UPT ;  /* 0x000000ff1200728c */ /* 0x000fe2000bf25270 */
[----:B------:R-:W-:Y:S01]  /*19b0*/  PLOP3.LUT P1, PT, P1, PT, PT, 0x8, 0x80 ;  /* 0x000000000080781c */ /* 0x000fe20000f2e170 */
[----:B------:R-:W-:Y:S01]  /*19c0*/  USEL UR25, URZ, 0x1, UP4 ;  /* 0x00000001ff197887 */ /* 0x000fe2000a000000 */
[----:B------:R-:W-:Y:S01]  /*19d0*/  CS2R R10, SRZ ;  /* 0x00000000000a7805 */ /* 0x000fe2000001ff00 */
[----:B------:R-:W-:Y:S01]  /*19e0*/  IMAD.MOV.U32 R9, RZ, RZ, RZ ;  /* 0x000000ffff097224 */ /* 0x000fe200078e00ff */
[----:B------:R-:W3:Y:S01]  /*19f0*/  LDCU UR39, c[0x0][0x370] ;  /* 0x00006e00ff2777ac */ /* 0x000ee20008000800 */
[----:B------:R-:W-:Y:S01]  /*1a00*/  IMAD.MOV.U32 R8, RZ, RZ, 0x1 ;  /* 0x00000001ff087424 */ /* 0x000fe200078e00ff */
[----:B------:R-:W4:Y:S01]  /*1a10*/  LDCU.64 UR28, c[0x0][0x348] ;  /* 0x00006900ff1c77ac */ /* 0x000f220008000a00 */
[----:B------:R-:W-:-:S02]  /*1a20*/  USHF.R.U32.HI UR44, URZ, 0x5, UR24 ;  /* 0x00000005ff2c7899 */ /* 0x000fc40008011618 */
[----:B--2---:R-:W-:Y:S02]  /*1a30*/  UIADD3 UR5, UPT, UPT, UR6, 0x1f, URZ ;  /* 0x0000001f06057890 */ /* 0x004fe4000fffe0ff */
[----:B------:R-:W-:Y:S02]  /*1a40*/  UIADD3 UR45, UPT, UPT, UR6, 0x3e, URZ ;  /* 0x0000003e062d7890 */ /* 0x000fe4000fffe0ff */
[----:B------:R-:W-:Y:S01]  /*1a50*/  USHF.R.S32.HI UR4, URZ, 0x1f, UR5 ;  /* 0x0000001fff047899 */ /* 0x000fe20008011405 */
[----:B------:R-:W2:Y:S03]  /*1a60*/  LDCU UR38, c[0x0][0x374] ;  /* 0x00006e80ff2677ac */ /* 0x000ea60008000800 */
[----:B------:R-:W-:Y:S02]  /*1a70*/  ULEA.HI UR4, UR4, UR5, URZ, 0x5 ;  /* 0x0000000504047291 */ /* 0x000fe4000f8f28ff */
[----:B------:R-:W-:-:S02]  /*1a80*/  USEL UR25, UR25, 0x2, UP1 ;  /* 0x0000000219197887 */ /* 0x000fc40008800000 */
[----:B------:R-:W-:Y:S02]  /*1a90*/  USHF.R.S32.HI UR41, URZ, 0x5, UR4 ;  /* 0x00000005ff297899 */ /* 0x000fe40008011404 */
[----:B------:R-:W-:Y:S02]  /*1aa0*/  UIADD3 UR4, UPT, UPT, UR6, -0x1, URZ ;  /* 0xffffffff06047890 */ /* 0x000fe4000fffe0ff */
[----:B------:R-:W-:Y:S02]  /*1ab0*/  UISETP.LT.U32.AND UP0, UPT, UR41, 0x1a, UPT ;  /* 0x0000001a2900788c */ /* 0x000fe4000bf01070 */
[----:B------:R-:W-:Y:S02]  /*1ac0*/  UISETP.GE.U32.AND UP2, UPT, UR4, -0x3f, UPT ;  /* 0xffffffc10400788c */ /* 0x000fe4000bf46070 */
[----:B------:R-:W-:Y:S01]  /*1ad0*/  USEL UR40, UR41, 0x1a, UP0 ;  /* 0x0000001a29287887 */ /* 0x000fe20008000000 */
[----:B------:R-:W-:-:S03]  /*1ae0*/  UMOV UR5, URZ ;  /* 0x000000ff00057c82 */ /* 0x000fc60008000000 */
[----:B------:R-:W-:Y:S02]  /*1af0*/  UIADD3 UR21, UPT, UPT, UR40, -0x1, URZ ;  /* 0xffffffff28157890 */ /* 0x000fe4000fffe0ff */
[----:B------:R-:W-:-:S03]  /*1b00*/  UIADD3 UR43, UPT, UPT, UR41, -UR40, URZ ;  /* 0x80000028292b7290 */ /* 0x000fc6000fffe0ff */
[----:B------:R-:W-:-:S04]  /*1b10*/  @UP2 UIADD3 UR21, UPT, UPT, UR40, URZ, URZ ;  /* 0x000000ff28152290 */ /* 0x000fc8000fffe0ff */
[----:B--234-:R-:W-:-:S12]  /*1b20*/  UIADD3 UR21, UPT, UPT, UR21, 0x1, URZ ;  /* 0x0000000115157890 */ /* 0x01cfd8000fffe0ff */
.L_x_43:
[----:B------:R-:W-:Y:S01]  /*1b30*/  UISETP.NE.AND UP0, UPT, UR54, URZ, UPT ;  /* 0x000000ff3600728c */ /* 0x000fe2000bf05270 */
[----:B------:R-:W2:Y:S08]  /*1b40*/  S2UR UR54, SR_CgaCtaId ;  /* 0x00000000003679c3 */ /* 0x000eb00000008800 */
[----:B------:R-:W-:Y:S05]  /*1b50*/  BRA.U UP0, `(.L_x_24) ;  /* 0x0000000100347547 */ /* 0x000fea000b800000 */
[----:B------:R-:W3:Y:S01]  /*1b60*/  S2R R0, SR_CgaCtaId ;  /* 0x0000000000007919 */ /* 0x000ee20000008800 */
[----:B------:R-:W-:-:S04]  /*1b70*/  MOV R2, 0x400 ;  /* 0x0000040000027802 */ /* 0x000fc80000000f00 */
[----:B---3--:R-:W-:Y:S02]  /*1b80*/  LEA R0, R0, R2, 0x18 ;  /* 0x0000000200007211 */ /* 0x008fe400078ec0ff */
[----:B------:R-:W-:-:S03]  /*1b90*/  SHF.L.U32 R2, R8, 0x1f, RZ ;  /* 0x0000001f08027819 */ /* 0x000fc600000006ff */
[----:B------:R-:W-:-:S04]  /*1ba0*/  IMAD R0, R9, 0x8, R0 ;  /* 0x0000000809007824 */ /* 0x000fc800078e0200 */
[----:B------:R-:W3:Y:S02]  /*1bb0*/  SYNCS.PHASECHK.TRANS64.TRYWAIT P0, [R0+URZ+0x250], R2 ;  /* 0x00025002000075a7 */ /* 0x000ee400080011ff */
[----:B---3--:R-:W-:Y:S05]  /*1bc0*/  @!P0 BRA `(.L_x_25) ;  /* 0x0000006800348947 */ /* 0x008fea0003800000 */
.L_x_145:
[----:B------:R-:W-:Y:S01]  /*1bd0*/  VIADD R9, R9, 0x1 ;  /* 0x0000000109097836 */ /* 0x000fe20000000000 */
[----:B------:R3:W-:Y:S04]  /*1be0*/  SYNCS.ARRIVE.TRANS64.A1T0 RZ, [R0+URZ+0x240], RZ ;  /* 0x000240ff00ff79a7 */ /* 0x0007e800081000ff */
[----:B------:R-:W-:-:S04]  /*1bf0*/  ISETP.NE.AND P0, PT, R9, 0x2, PT ;  /* 0x000000020900780c */ /* 0x000fc80003f05270 */
[----:B------:R-:W-:Y:S02]  /*1c00*/  SEL R9, R9, RZ, P0 ;  /* 0x000000ff09097207 */ /* 0x000fe40000000000 */
[----:B---3--:R-:W-:-:S04]  /*1c10*/  SEL R0, RZ, 0x1, P0 ;  /* 0x00000001ff007807 */ /* 0x008fc80000000000 */
[----:B------:R-:W-:-:S07]  /*1c20*/  LOP3.LUT R8, R8, R0, RZ, 0x3c, !PT ;  /* 0x0000000008087212 */ /* 0x000fce00078e3cff */
.L_x_24:
[----:B------:R-:W-:Y:S01]  /*1c30*/  UMOV UR6, 0x400 ;  /* 0x0000040000067882 */ /* 0x000fe20000000000 */
[----:B------:R-:W-:Y:S01]  /*1c40*/  SHF.L.U32 R0, R12, 0x1f, RZ ;  /* 0x0000001f0c007819 */ /* 0x000fe200000006ff */
[----:B--2---:R-:W-:Y:S02]  /*1c50*/  ULEA UR6, UR54, UR6, 0x18 ;  /* 0x0000000636067291 */ /* 0x004fe4000f8ec0ff */
[----:B------:R-:W-:Y:S02]  /*1c60*/  UISETP.GE.U32.AND UP0, UPT, UR45, 0x3f, UPT ;  /* 0x0000003f2d00788c */ /* 0x000fe4000bf06070 */
[----:B------:R-:W-:Y:S02]  /*1c70*/  ULEA UR4, UR5, UR6, 0x3 ;  /* 0x0000000605047291 */ /* 0x000fe4000f8e18ff */
[----:B------:R-:W-:Y:S02]  /*1c80*/  USHF.L.U32 UR35, UR26, 0x6, URZ ;  /* 0x000000061a237899 */ /* 0x000fe400080006ff */
[----:B------:R-:W-:Y:S01]  /*1c90*/  ULEA UR11, UR30, UR44, 0x6 ;  /* 0x0000002c1e0b7291 */ /* 0x000fe2000f8e30ff */
[----:B------:R-:W-:-:S04]  /*1ca0*/  UMOV UR13, URZ ;  /* 0x000000ff000d7c82 */ /* 0x000fc80008000000 */
[----:B------:R2:W3:Y:S01]  /*1cb0*/  SYNCS.PHASECHK.TRANS64.TRYWAIT P0, [UR4+0xd0], R0 ;  /* 0x0000d000ff0075a7 */ /* 0x0004e20008001104 */
[----:B------:R-:W-:Y:S06]  /*1cc0*/  BRA.U !UP0, `(.L_x_26) ;  /* 0x0000000108c07547 */ /* 0x000fec000b800000 */
[----:B------:R-:W-:Y:S01]  /*1cd0*/  UMOV UR7, URZ ;  /* 0x000000ff00077c82 */ /* 0x000fe20008000000 */
[----:B------:R-:W-:-:S05]  /*1ce0*/  UMOV UR4, UR5 ;  /* 0x0000000500047c82 */ /* 0x000fca0008000000 */
.L_x_32:
[----:B------:R-:W-:Y:S01]  /*1cf0*/  ULEA UR33, UR4, UR6, 0x3 ;  /* 0x0000000604217291 */ /* 0x000fe2000f8e18ff */
[----:B---3--:R-:W-:Y:S01]  /*1d00*/  @!P3 MOV R2, 0x2000 ;  /* 0x000020000002b802 */ /* 0x008fe20000000f00 */
[----:B-1-34-:R-:W-:Y:S10]  /*1d10*/  @P0 BRA `(.L_x_27) ;  /* 0x00000000000c0947 */ /* 0x01aff40003800000 */
[----:B------:R-:W-:-:S04]  /*1d20*/  SHF.L.U32 R3, R12, 0x1f, RZ ;  /* 0x0000001f0c037819 */ /* 0x000fc800000006ff */
[----:B------:R-:W3:Y:S02]  /*1d30*/  SYNCS.PHASECHK.TRANS64.TRYWAIT P0, [UR33+0xd0], R3 ;  /* 0x0000d003ff0075a7 */ /* 0x000ee40008001121 */
[----:B---3--:R-:W-:Y:S05]  /*1d40*/  @!P0 BRA `(.L_x_28) ;  /* 0x0000006400e88947 */ /* 0x008fea0003800000 */
.L_x_27:
[----:B------:R3:W-:Y:S01]  /*1d50*/  @!P3 SYNCS.ARRIVE.TRANS64 RZ, [UR33], R2 ;  /* 0x00000002ffffb9a7 */ /* 0x0007e20008000021 */
[----:B------:R-:W-:-:S04]  /*1d60*/  ULOP3.LUT UR5, UR25, 0x2, URZ, 0xfc, !UPT ;  /* 0x0000000219057892 */ /* 0x000fc8000f8efcff */
[----:B------:R-:W-:-:S09]  /*1d70*/  UISETP.NE.AND UP0, UPT, UR5, 0x2, UPT ;  /* 0x000000020500788c */ /* 0x000fd2000bf05270 */
[----:B------:R-:W-:Y:S05]  /*1d80*/  BRA.U UP0, `(.L_x_29) ;  /* 0x0000000100047547 */ /* 0x000fea000b800000 */
[----:B-1----:R-:W-:Y:S05]  /*1d90*/  BPT.TRAP 0x1 ;  /* 0x000000040000795c */ /* 0x002fea0000300000 */
.L_x_29:
[----:B------:R-:W-:Y:S04]  /*1da0*/  BSSY.RECONVERGENT B0, `(.L_x_30) ;  /* 0x0000003000007945 */ /* 0x000fe80003800200 */
[----:B------:R-:W-:Y:S05]  /*1db0*/  @P2 BRA `(.L_x_31) ;  /* 0x0000000000042947 */ /* 0x000fea0003800000 */
[----:B-1----:R-:W-:Y:S05]  /*1dc0*/  BPT.TRAP 0x1 ;  /* 0x000000040000795c */ /* 0x002fea0000300000 */
.L_x_31:
[----:B-1----:R-:W-:Y:S05]  /*1dd0*/  BSYNC.RECONVERGENT B0 ;  /* 0x0000000000007941 */ /* 0x002fea0003800200 */
.L_x_30:
[----:B------:R-:W-:Y:S02]  /*1de0*/  UIADD3 UR5, UPT, UPT, UR4, 0x1, URZ ;  /* 0x0000000104057890 */ /* 0x000fe4000fffe0ff */
[----:B------:R-:W-:Y:S02]  /*1df0*/  ULEA UR32, UR4, UR6, 0xc ;  /* 0x0000000604207291 */ /* 0x000fe4000f8e60ff */
[----:B------:R-:W-:Y:S02]  /*1e00*/  UISETP.NE.AND UP0, UPT, UR5, 0x1a, UPT ;  /* 0x0000001a0500788c */ /* 0x000fe4000bf05270 */
[----:B------:R-:W-:Y:S02]  /*1e10*/  USHF.L.U32 UR34, UR7, 0x5, URZ ;  /* 0x0000000507227899 */ /* 0x000fe400080006ff */
[----:B------:R-:W-:Y:S02]  /*1e20*/  USEL UR9, URZ, 0x1, UP0 ;  /* 0x00000001ff097887 */ /* 0x000fe40008000000 */
[----:B------:R-:W-:-:S02]  /*1e30*/  USEL UR5, UR5, URZ, UP0 ;  /* 0x000000ff05057287 */ /* 0x000fc40008000000 */
[----:B------:R-:W-:Y:S02]  /*1e40*/  UIADD3 UR14, UP0, UPT, UR28, 0x180, URZ ;  /* 0x000001801c0e7890 */ /* 0x000fe4000ff1e0ff */
[----:B------:R-:W-:Y:S01]  /*1e50*/  ULEA UR8, UR5, UR6, 0x3 ;  /* 0x0000000605087291 */ /* 0x000fe2000f8e18ff */
[----:B------:R-:W-:Y:S01]  /*1e60*/  LOP3.LUT R12, R12, UR9, RZ, 0x3c, !PT ;  /* 0x000000090c0c7c12 */ /* 0x000fe2000f8e3cff */
[----:B------:R-:W-:Y:S02]  /*1e70*/  ULEA UR4, UR4, UR24, 0xb ;  /* 0x0000001804047291 */ /* 0x000fe4000f8e58ff */
[----:B------:R-:W-:Y:S01]  /*1e80*/  UIADD3 UR7, UPT, UPT, UR7, 0x1, URZ ;  /* 0x0000000107077890 */ /* 0x000fe2000fffe0ff */
[----:B--2---:R-:W-:Y:S01]  /*1e90*/  SHF.L.U32 R0, R12, 0x1f, RZ ;  /* 0x0000001f0c007819 */ /* 0x004fe200000006ff */
[----:B------:R-:W-:Y:S02]  /*1ea0*/  UIADD3 UR16, UP1, UPT, UR28, 0x80, URZ ;  /* 0x000000801c107890 */ /* 0x000fe4000ff3e0ff */
[----:B------:R-:W-:Y:S01]  /*1eb0*/  UIADD3.X UR15, UPT, UPT, URZ, UR29, URZ, UP0, !UPT ;  /* 0x0000001dff0f7290 */ /* 0x000fe200087fe4ff */
[----:B------:R4:W1:Y:S01]  /*1ec0*/  SYNCS.PHASECHK.TRANS64.TRYWAIT P0, [UR8+0xd0], R0 ;  /* 0x0000d000ff0075a7 */ /* 0x0008620008001108 */
[----:B------:R-:W-:-:S02]  /*1ed0*/  ULEA UR4, UR4, UR6, 0x1 ;  /* 0x0000000604047291 */ /* 0x000fc4000f8e08ff */
[----:B------:R-:W-:Y:S02]  /*1ee0*/  UISETP.NE.AND UP0, UPT, UR7, UR21, UPT ;  /* 0x000000150700728c */ /* 0x000fe4000bf05270 */
[----:B------:R-:W-:Y:S02]  /*1ef0*/  UIADD3.X UR17, UPT, UPT, URZ, UR29, URZ, UP1, !UPT ;  /* 0x0000001dff117290 */ /* 0x000fe40008ffe4ff */
[----:B------:R-:W-:Y:S02]  /*1f00*/  UIADD3 UR32, UPT, UPT, UR32, 0x3600, URZ ;  /* 0x0000360020207890 */ /* 0x000fe4000fffe0ff */
[----:B------:R-:W-:Y:S01]  /*1f10*/  UIADD3 UR8, UPT, UPT, UR4, 0x1d600, URZ ;  /* 0x0001d60004087890 */ /* 0x000fe2000fffe0ff */
[----:B------:R-:W-:Y:S01]  /*1f20*/  UMOV UR18, 0x0 ;  /* 0x0000000000127882 */ /* 0x000fe20000000000 */
[----:B------:R-:W-:Y:S01]  /*1f30*/  UMOV UR19, 0x10000000 ;  /* 0x1000000000137882 */ /* 0x000fe20000000000 */
[----:B------:R-:W-:Y:S01]  /*1f40*/  UMOV UR4, 0xf0000 ;  /* 0x000f000000047882 */ /* 0x000fe20000000000 */
[----:B------:R-:W-:Y:S01]  /*1f50*/  UMOV UR12, UR36 ;  /* 0x00000024000c7c82 */ /* 0x000fe20008000000 */
[----:B------:R-:W-:Y:S01]  /*1f60*/  UMOV UR9, UR33 ;  /* 0x0000002100097c82 */ /* 0x000fe20008000000 */
[----:B------:R-:W-:Y:S01]  /*1f70*/  UMOV UR10, UR34 ;  /* 0x00000022000a7c82 */ /* 0x000fe20008000000 */
[----:B------:R-:W-:Y:S01]  /*1f80*/  UTMALDG.3D [UR32], [UR16], desc[UR18] ;  /* 0x00001220100075b4 */ /* 0x000fe20008011000 */
[----:B------:R-:W-:Y:S01]  /*1f90*/  UMOV UR13, UR21 ;  /* 0x00000015000d7c82 */ /* 0x000fe20008000000 */
[----:B------:R2:W-:Y:S02]  /*1fa0*/  UTMALDG.3D.MULTICAST [UR8], [UR14], UR4, desc[UR18] ;  /* 0x000012080e0073b4 */ /* 0x0005e40008011804 */
[----:B--2---:R-:W-:Y:S01]  /*1fb0*/  UMOV UR4, UR5 ;  /* 0x0000000500047c82 */ /* 0x004fe20008000000 */
[----:B------:R-:W-:Y:S05]  /*1fc0*/  BRA.U UP0, `(.L_x_32) ;  /* 0xfffffffd00487547 */ /* 0x000fea000b83ffff */
.L_x_26:
[----:B------:R-:W-:Y:S01]  /*1fd0*/  ULEA UR4, UR5, UR6, 0x3 ;  /* 0x0000000605047291 */ /* 0x000fe2000f8e18ff */
[----:B--2-4-:R-:W-:Y:S01]  /*1fe0*/  SHF.L.U32 R0, R12, 0x1f, RZ ;  /* 0x0000001f0c007819 */ /* 0x014fe200000006ff */
[----:B------:R-:W-:Y:S01]  /*1ff0*/  @!P1 SYNCS.ARRIVE.TRANS64.A1T0 RZ, [UR6+0x1d8], RZ ;  /* 0x0001d8ffffff99a7 */ /* 0x000fe20008100006 */
[----:B------:R-:W-:-:S06]  /*2000*/  UISETP.GT.AND UP0, UPT, UR41, UR40, UPT ;  /* 0x000000282900728c */ /* 0x000fcc000bf04270 */
[----:B-1-3--:R1:W2:Y:S03]  /*2010*/  SYNCS.PHASECHK.TRANS64.TRYWAIT P0, [UR4+0xd0], R0 ;  /* 0x0000d000ff0075a7 */ /* 0x00a2a60008001104 */
[----:B------:R-:W-:Y:S05]  /*2020*/  BRA.U !UP0, `(.L_x_33) ;  /* 0x0000000108c47547 */ /* 0x000fea000b800000 */
[----:B------:R-:W-:Y:S01]  /*2030*/  UIADD3 UR26, UPT, UPT, UR43, UR13, URZ ;  /* 0x0000000d2b1a7290 */ /* 0x000fe2000fffe0ff */
[----:B------:R-:W-:-:S11]  /*2040*/  UMOV UR4, UR5 ;  /* 0x0000000500047c82 */ /* 0x000fd60008000000 */
.L_x_39:
[----:B------:R-:W-:Y:S01]  /*2050*/  ULEA UR17, UR4, UR6, 0x3 ;  /* 0x0000000604117291 */ /* 0x000fe2000f8e18ff */
[----:B--2---:R-:W-:Y:S01]  /*2060*/  @!P3 MOV R2, 0x2000 ;  /* 0x000020000002b802 */ /* 0x004fe20000000f00 */
[----:B--2-4-:R-:W-:Y:S10]  /*2070*/  @P0 BRA `(.L_x_34) ;  /* 0x00000000000c0947 */ /* 0x014ff40003800000 */
[----:B------:R-:W-:-:S04]  /*2080*/  SHF.L.U32 R3, R12, 0x1f, RZ ;  /* 0x0000001f0c037819 */ /* 0x000fc800000006ff */
[----:B------:R-:W2:Y:S02]  /*2090*/  SYNCS.PHASECHK.TRANS64.TRYWAIT P0, [UR17+0xd0], R3 ;  /* 0x0000d003ff0075a7 */ /* 0x000ea40008001111 */
[----:B--2---:R-:W-:Y:S05]  /*20a0*/  @!P0 BRA `(.L_x_35) ;  /* 0x0000006400288947 */ /* 0x004fea0003800000 */
.L_x_34:
[----:B------:R2:W-:Y:S01]  /*20b0*/  @!P3 SYNCS.ARRIVE.TRANS64 RZ, [UR17], R2 ;  /* 0x00000002ffffb9a7 */ /* 0x0005e20008000011 */
[----:B------:R-:W-:-:S04]  /*20c0*/  ULOP3.LUT UR5, UR25, 0x2, URZ, 0xfc, !UPT ;  /* 0x0000000219057892 */ /* 0x000fc8000f8efcff */
[----:B------:R-:W-:-:S09]  /*20d0*/  UISETP.NE.AND UP0, UPT, UR5, 0x2, UPT ;  /* 0x000000020500788c */ /* 0x000fd2000bf05270 */
[----:B------:R-:W-:Y:S05]  /*20e0*/  BRA.U UP0, `(.L_x_36) ;  /* 0x0000000100047547 */ /* 0x000fea000b800000 */
[----:B------:R-:W-:Y:S05]  /*20f0*/  BPT.TRAP 0x1 ;  /* 0x000000040000795c */ /* 0x000fea0000300000 */
.L_x_36:
[----:B------:R-:W-:Y:S04]  /*2100*/  BSSY.RECONVERGENT B0, `(.L_x_37) ;  /* 0x0000003000007945 */ /* 0x000fe80003800200 */
[----:B------:R-:W-:Y:S05]  /*2110*/  @P2 BRA `(.L_x_38) ;  /* 0x0000000000042947 */ /* 0x000fea0003800000 */
[----:B------:R-:W-:Y:S05]  /*2120*/  BPT.TRAP 0x1 ;  /* 0x000000040000795c */ /* 0x000fea0000300000 */
.L_x_38:
[----:B------:R-:W-:Y:S05]  /*2130*/  BSYNC.RECONVERGENT B0 ;  /* 0x0000000000007941 */ /* 0x000fea0003800200 */
.L_x_37:
[----:B------:R-:W-:Y:S02]  /*2140*/  UIADD3 UR5, UPT, UPT, UR4, 0x1, URZ ;  /* 0x0000000104057890 */ /* 0x000fe4000fffe0ff */
[----:B------:R-:W-:Y:S02]  /*2150*/  ULEA UR16, UR4, UR6, 0xc ;  /* 0x0000000604107291 */ /* 0x000fe4000f8e60ff */
[----:B------:R-:W-:Y:S02]  /*2160*/  UISETP.NE.AND UP0, UPT, UR5, 0x1a, UPT ;  /* 0x0000001a0500788c */ /* 0x000fe4000bf05270 */
[----:B------:R-:W-:Y:S02]  /*2170*/  ULEA UR4, UR4, UR24, 0xb ;  /* 0x0000001804047291 */ /* 0x000fe4000f8e58ff */
[----:B------:R-:W-:Y:S02]  /*2180*/  USEL UR8, URZ, 0x1, UP0 ;  /* 0x00000001ff087887 */ /* 0x000fe40008000000 */
[----:B------:R-:W-:-:S02]  /*2190*/  USEL UR5, UR5, URZ, UP0 ;  /* 0x000000ff05057287 */ /* 0x000fc40008000000 */
[----:B------:R-:W-:Y:S02]  /*21a0*/  UIADD3 UR22, UP1, UPT, UR28, 0x80, URZ ;  /* 0x000000801c167890 */ /* 0x000fe4000ff3e0ff */
[----:B------:R-:W-:Y:S01]  /*21b0*/  UIADD3 UR14, UP0, UPT, UR28, 0x180, URZ ;  /* 0x000001801c0e7890 */ /* 0x000fe2000ff1e0ff */
[----:B------:R-:W-:Y:S01]  /*21c0*/  LOP3.LUT R12, R12, UR8, RZ, 0x3c, !PT ;  /* 0x000000080c0c7c12 */ /* 0x000fe2000f8e3cff */
[----:B------:R-:W-:Y:S02]  /*21d0*/  ULEA UR4, UR4, UR6, 0x1 ;  /* 0x0000000604047291 */ /* 0x000fe4000f8e08ff */
[----:B------:R-:W-:Y:S01]  /*21e0*/  ULEA UR7, UR5, UR6, 0x3 ;  /* 0x0000000605077291 */ /* 0x000fe2000f8e18ff */
[----:B-1----:R-:W-:Y:S01]  /*21f0*/  SHF.L.U32 R0, R12, 0x1f, RZ ;  /* 0x0000001f0c007819 */ /* 0x002fe200000006ff */
[----:B------:R-:W-:Y:S02]  /*2200*/  USHF.L.U32 UR18, UR13, 0x5, URZ ;  /* 0x000000050d127899 */ /* 0x000fe400080006ff */
[----:B------:R-:W-:-:S02]  /*2210*/  UIADD3 UR16, UPT, UPT, UR16, 0x3600, URZ ;  /* 0x0000360010107890 */ /* 0x000fc4000fffe0ff */
[----:B------:R-:W-:Y:S02]  /*2220*/  UIADD3.X UR23, UPT, UPT, URZ, UR29, URZ, UP1, !UPT ;  /* 0x0000001dff177290 */ /* 0x000fe40008ffe4ff */
[----:B------:R-:W-:Y:S01]  /*2230*/  UIADD3 UR8, UPT, UPT, UR4, 0x1d600, URZ ;  /* 0x0001d60004087890 */ /* 0x000fe2000fffe0ff */
[----:B------:R3:W4:Y:S01]  /*2240*/  SYNCS.PHASECHK.TRANS64.TRYWAIT P0, [UR7+0xd0], R0 ;  /* 0x0000d000ff0075a7 */ /* 0x0007220008001107 */
[----:B------:R-:W-:Y:S01]  /*2250*/  UIADD3.X UR15, UPT, UPT, URZ, UR29, URZ, UP0, !UPT ;  /* 0x0000001dff0f7290 */ /* 0x000fe200087fe4ff */
[----:B------:R-:W-:Y:S01]  /*2260*/  UMOV UR30, 0x0 ;  /* 0x00000000001e7882 */ /* 0x000fe20000000000 */
[----:B------:R-:W-:Y:S01]  /*2270*/  UMOV UR31, 0x10000000 ;  /* 0x10000000001f7882 */ /* 0x000fe20000000000 */
[----:B------:R-:W-:Y:S01]  /*2280*/  UMOV UR19, UR35 ;  /* 0x0000002300137c82 */ /* 0x000fe20008000000 */
[----:B------:R-:W-:Y:S01]  /*2290*/  UMOV UR20, UR36 ;  /* 0x0000002400147c82 */ /* 0x000fe20008000000 */
[----:B------:R-:W-:Y:S01]  /*22a0*/  UMOV UR7, 0xf0000 ;  /* 0x000f000000077882 */ /* 0x000fe20000000000 */
[----:B------:R-:W-:Y:S01]  /*22b0*/  UMOV UR12, UR36 ;  /* 0x00000024000c7c82 */ /* 0x000fe20008000000 */
[----:B------:R-:W-:Y:S01]  /*22c0*/  UMOV UR9, UR17 ;  /* 0x0000001100097c82 */ /* 0x000fe20008000000 */
[----:B------:R-:W-:Y:S01]  /*22d0*/  UMOV UR10, UR18 ;  /* 0x00000012000a7c82 */ /* 0x000fe20008000000 */
[----:B------:R3:W-:Y:S01]  /*22e0*/  UTMALDG.3D [UR16], [UR22], desc[UR30] ;  /* 0x00001e10160075b4 */ /* 0x0007e20008011000 */
[----:B------:R-:W-:Y:S01]  /*22f0*/  UIADD3 UR13, UPT, UPT, UR13, 0x1, URZ ;  /* 0x000000010d0d7890 */ /* 0x000fe2000fffe0ff */
[----:B------:R-:W-:-:S03]  /*2300*/  UMOV UR4, UR5 ;  /* 0x0000000500047c82 */ /* 0x000fc60008000000 */
[----:B------:R-:W-:Y:S01]  /*2310*/  UISETP.NE.AND UP0, UPT, UR13, UR26, UPT ;  /* 0x0000001a0d00728c */ /* 0x000fe2000bf05270 */
[----:B------:R3:W-:Y:S08]  /*2320*/  UTMALDG.3D.MULTICAST [UR8], [UR14], UR7, desc[UR30] ;  /* 0x00001e080e0073b4 */ /* 0x0007f00008011807 */
[----:B---3--:R-:W-:Y:S05]  /*2330*/  BRA.U UP0, `(.L_x_39) ;  /* 0xfffffffd00447547 */ /* 0x008fea000b83ffff */
.L_x_33:
[C---:B------:R-:W-:Y:S01]  /*2340*/  LEA R3, R11.reuse, UR6, 0x3 ;  /* 0x000000060b037c11 */ /* 0x040fe2000f8e18ff */
[----:B------:R-:W-:Y:S01]  /*2350*/  NOP ;  /* 0x0000000000007918 */ /* 0x000fe20000000000 */
[----:B-1----:R-:W-:Y:S02]  /*2360*/  SHF.L.U32 R0, R10, 0x1f, RZ ;  /* 0x0000001f0a007819 */ /* 0x002fe400000006ff */
[----:B------:R-:W-:Y:S02]  /*2370*/  LEA R4, R11, UR6, 0x4 ;  /* 0x000000060b047c11 */ /* 0x000fe4000f8e20ff */
[----:B--2-4-:R-:W1:Y:S02]  /*2380*/  SYNCS.PHASECHK.TRANS64.TRYWAIT P0, [R3+URZ+0x1e0], R0 ;  /* 0x0001e000030075a7 */ /* 0x014e6400080011ff */
[----:B-1----:R-:W-:Y:S05]  /*2390*/  @!P0 BRA `(.L_x_40) ;  /* 0x0000006000848947 */ /* 0x002fea0003800000 */
.L_x_148:
[----:B------:R-:W2:Y:S01]  /*23a0*/  LDS.128 R4, [R4+0x270] ;  /* 0x0002700004047984 */ /* 0x000ea20000000c00 */
[----:B------:R-:W-:Y:S01]  /*23b0*/  UISETP.GE.AND UP0, UPT, UR42, 0x1, UPT ;  /* 0x000000012a00788c */ /* 0x000fe2000bf06270 */
[----:B------:R-:W-:Y:S01]  /*23c0*/  @!PT LDS RZ, [RZ] ;  /* 0x00000000fffff984 */ /* 0x000fe20000000800 */
[----:B------:R-:W-:Y:S01]  /*23d0*/  @!PT LDS RZ, [RZ] ;  /* 0x00000000fffff984 */ /* 0x000fe20000000800 */
[----:B------:R-:W-:Y:S01]  /*23e0*/  @!PT LDS RZ, [RZ] ;  /* 0x00000000fffff984 */ /* 0x000fe20000000800 */
[----:B------:R-:W-:Y:S01]  /*23f0*/  @!PT LDS RZ, [RZ] ;  /* 0x00000000fffff984 */ /* 0x000fe20000000800 */
[----:B------:R3:W-:Y:S06]  /*2400*/  MEMBAR.ALL.CTA ;  /* 0x0000000000007992 */ /* 0x0007ec0000008000 */
[----:B---3--:R-:W3:Y:S01]  /*2410*/  FENCE.VIEW.ASYNC.S ;  /* 0x00000000000073c6 */ /* 0x008ee20000000000 */
[----:B--2---:R-:W-:-:S13]  /*2420*/  LOP3.LUT P0, RZ, R6, 0x1, RZ, 0xc0, !PT ;  /* 0x0000000106ff7812 */ /* 0x004fda000780c0ff */
[----:B---3--:R-:W-:Y:S01]  /*2430*/  VOTEU.ANY UP1, P0 ;  /* 0x0000000000ff7886 */ /* 0x008fe20000020100 */
[----:B------:R-:W-:-:S13]  /*2440*/  PLOP3.LUT P0, PT, PT, PT, UP1, 0x80, 0x8 ;  /* 0x000000000008781c */ /* 0x000fda0003f0f018 */
[----:B-1----:R-:W-:Y:S02]  /*2450*/  @P0 LOP3.LUT R0, R5, 0xffff, RZ, 0xc0, !PT ;  /* 0x0000ffff05000812 */ /* 0x002fe400078ec0ff */
[----:B------:R-:W-:Y:S02]  /*2460*/  @P0 MOV R2, R4 ;  /* 0x0000000400020202 */ /* 0x000fe40000000f00 */
[----:B------:R-:W-:Y:S01]  /*2470*/  @P0 R2UR UR7, R0 ;  /* 0x00000000000702ca */ /* 0x000fe200000e0000 */
[----:B------:R-:W-:Y:S01]  /*2480*/  VIADD R0, R3, 0x1f0 ;  /* 0x000001f003007836 */ /* 0x000fe20000000000 */
[----:B------:R-:W-:Y:S02]  /*2490*/  @P0 SHF.R.U32.HI R4, RZ, 0x10, R5 ;  /* 0x00000010ff040819 */ /* 0x000fe40000011605 */
[----:B------:R-:W-:Y:S02]  /*24a0*/  @P0 R2UR UR8, R2 ;  /* 0x00000000020802ca */ /* 0x000fe400000e0000 */
[----:B------:R-:W-:-:S02]  /*24b0*/  PRMT R0, RZ, 0x654, R0 ;  /* 0x00000654ff007816 */ /* 0x000fc40000000000 */
[----:B------:R-:W-:Y:S02]  /*24c0*/  @P0 R2UR UR4, R4 ;  /* 0x00000000040402ca */ /* 0x000fe400000e0000 */
[----:B------:R1:W-:Y:S03]  /*24d0*/  SYNCS.ARRIVE.TRANS64.RED.A1T0 RZ, [R0+URZ], RZ ;  /* 0x000000ff00ff79a7 */ /* 0x0003e600081004ff */
[----:B------:R-:W-:-:S04]  /*24e0*/  @UP1 UMOV UR27, UR7 ;  /* 0x00000007001b1c82 */ /* 0x000fc80008000000 */
[----:B------:R-:W-:-:S04]  /*24f0*/  @UP1 UMOV UR37, UR8 ;  /* 0x0000000800251c82 */ /* 0x000fc80008000000 */
[----:B------:R-:W-:Y:S01]  /*2500*/  @UP1 UMOV UR36, UR4 ;  /* 0x0000000400241c82 */ /* 0x000fe20008000000 */
[----:B------:R-:W-:Y:S05]  /*2510*/  BRA.U !UP0, `(.L_x_41) ;  /* 0x0000000108d47547 */ /* 0x000fea000b800000 */
[----:B------:R-:W2:Y:S01]  /*2520*/  LDCU.128 UR12, c[0x0][0xb10] ;  /* 0x00016200ff0c77ac */ /* 0x000ea20008000c00 */
[----:B------:R-:W3:Y:S01]  /*2530*/  LDCU UR26, c[0x0][0xb20] ;  /* 0x00016400ff1a77ac */ /* 0x000ee20008000800 */
[----:B------:R-:W4:Y:S01]  /*2540*/  LDCU UR20, c[0x0][0xb0c] ;  /* 0x00016180ff1477ac */ /* 0x000f220008000800 */
[----:B------:R-:W1:Y:S01]  /*2550*/  LDCU.64 UR10, c[0x0][0xb28] ;  /* 0x00016500ff0a77ac */ /* 0x000e620008000a00 */
[----:B------:R-:W-:Y:S02]  /*2560*/  UISETP.NE.AND UP3, UPT, UR42, 0x1, UPT ;  /* 0x000000012a00788c */ /* 0x000fe4000bf65270 */
[----:B--2---:R-:W-:Y:S02]  /*2570*/  UIMAD.WIDE.U32 UR16, UR38, UR15, URZ ;  /* 0x0000000f261072a5 */ /* 0x004fe4000f8e00ff */
[----:B------:R-:W-:Y:S02]  /*2580*/  UIMAD.WIDE.U32 UR8, UR39, UR12, URZ ;  /* 0x0000000c270872a5 */ /* 0x000fe4000f8e00ff */
[----:B------:R-:W-:-:S02]  /*2590*/  UISETP.NE.AND UP0, UPT, UR14, 0x1, UPT ;  /* 0x000000010e00788c */ /* 0x000fc4000bf05270 */
[----:B------:R-:W-:Y:S01]  /*25a0*/  UIMAD.WIDE.U32 UR22, UR27, UR15, URZ ;  /* 0x0000000f1b1672a5 */ /* 0x000fe2000f8e00ff */
[----:B------:R-:W-:Y:S02]  /*25b0*/  UMOV UR16, UR17 ;  /* 0x0000001100107c82 */ /* 0x000fe40008000000 */
[----:B------:R-:W-:Y:S01]  /*25c0*/  UMOV UR8, UR9 ;  /* 0x0000000900087c82 */ /* 0x000fe20008000000 */
[----:B---3--:R-:W-:Y:S02]  /*25d0*/  USHF.R.U32.HI UR16, URZ, UR26, UR16 ;  /* 0x0000001aff107299 */ /* 0x008fe40008011610 */
[----:B----4-:R-:W-:Y:S02]  /*25e0*/  UISETP.NE.AND UP2, UPT, UR20, 0x1, UPT ;  /* 0x000000011400788c */ /* 0x010fe4000bf45270 */
[----:B------:R-:W-:Y:S02]  /*25f0*/  USHF.R.U32.HI UR8, URZ, UR13, UR8 ;  /* 0x0000000dff087299 */ /* 0x000fe40008011608 */
[----:B------:R-:W-:-:S02]  /*2600*/  USEL UR7, UR38, UR16, !UP0 ;  /* 0x0000001026077287 */ /* 0x000fc4000c000000 */
[----:B------:R-:W-:Y:S02]  /*2610*/  USEL UR8, UR39, UR8, !UP2 ;  /* 0x0000000827087287 */ /* 0x000fe4000d000000 */
[----:B-1----:R-:W-:Y:S01]  /*2620*/  UIMAD.WIDE.U32 UR16, UR7, UR10, URZ ;  /* 0x0000000a071072a5 */ /* 0x002fe2000f8e00ff */
[----:B------:R-:W-:Y:S01]  /*2630*/  UMOV UR4, UR23 ;  /* 0x0000001700047c82 */ /* 0x000fe20008000000 */
[----:B------:R-:W-:Y:S02]  /*2640*/  UIMAD.WIDE.U32 UR18, UR37, UR12, URZ ;  /* 0x0000000c251272a5 */ /* 0x000fe4000f8e00ff */
[----:B------:R-:W-:-:S03]  /*2650*/  UIMAD.WIDE.U32 UR22, UR8, UR10, URZ ;  /* 0x0000000a081672a5 */ /* 0x000fc6000f8e00ff */
[----:B------:R-:W-:Y:S01]  /*2660*/  UMOV UR16, UR17 ;  /* 0x0000001100107c82 */ /* 0x000fe20008000000 */
[----:B------:R-:W-:Y:S02]  /*2670*/  USHF.R.U32.HI UR4, URZ, UR26, UR4 ;  /* 0x0000001aff047299 */ /* 0x000fe40008011604 */
[----:B------:R-:W-:Y:S01]  /*2680*/  @UP3 USHF.R.U32.HI UR7, URZ, UR11, UR16 ;  /* 0x0000000bff073299 */ /* 0x000fe20008011610 */
[----:B------:R-:W-:Y:S01]  /*2690*/  UMOV UR18, UR19 ;  /* 0x0000001300127c82 */ /* 0x000fe20008000000 */
[----:B------:R-:W-:Y:S01]  /*26a0*/  UMOV UR22, UR23 ;  /* 0x0000001700167c82 */ /* 0x000fe20008000000 */
[----:B------:R-:W-:Y:S02]  /*26b0*/  USHF.R.U32.HI UR13, URZ, UR13, UR18 ;  /* 0x0000000dff0d7299 */ /* 0x000fe40008011612 */
[----:B------:R-:W-:Y:S02]  /*26c0*/  USEL UR4, UR27, UR4, !UP0 ;  /* 0x000000041b047287 */ /* 0x000fe4000c000000 */
[----:B------:R-:W-:-:S02]  /*26d0*/  @UP3 USHF.R.U32.HI UR8, URZ, UR11, UR22 ;  /* 0x0000000bff083299 */ /* 0x000fc40008011616 */
[----:B------:R-:W-:Y:S02]  /*26e0*/  UIMAD UR9, UR42, UR7, URZ ;  /* 0x000000072a0972a4 */ /* 0x000fe4000f8e02ff */
[----:B------:R-:W-:Y:S02]  /*26f0*/  USEL UR7, UR37, UR13, !UP2 ;  /* 0x0000000d25077287 */ /* 0x000fe4000d000000 */
[----:B------:R-:W-:Y:S02]  /*2700*/  UIMAD UR12, UR42, UR8, URZ ;  /* 0x000000082a0c72a4 */ /* 0x000fe4000f8e02ff */
[----:B------:R-:W-:Y:S02]  /*2710*/  UISETP.GE.AND UP0, UPT, UR4, UR9, UPT ;  /* 0x000000090400728c */ /* 0x000fe4000bf06270 */
[----:B------:R-:W-:Y:S02]  /*2720*/  UIMAD.WIDE.U32 UR16, UR4, UR10, URZ ;  /* 0x0000000a041072a5 */ /* 0x000fe4000f8e00ff */
[----:B------:R-:W-:-:S02]  /*2730*/  UISETP.GE.OR UP0, UPT, UR7, UR12, UP0 ;  /* 0x0000000c0700728c */ /* 0x000fc40008706670 */
[----:B------:R-:W-:Y:S02]  /*2740*/  UIMAD.WIDE.U32 UR12, UR7, UR10, URZ ;  /* 0x0000000a070c72a5 */ /* 0x000fe4000f8e00ff */
[----:B------:R-:W-:Y:S01]  /*2750*/  UIADD3 UR15, UPT, UPT, -UR4, URZ, URZ ;  /* 0x000000ff040f7290 */ /* 0x000fe2000fffe1ff */
[----:B------:R-:W-:Y:S01]  /*2760*/  UMOV UR10, UR17 ;  /* 0x00000011000a7c82 */ /* 0x000fe20008000000 */
[----:B------:R-:W-:Y:S02]  /*2770*/  UIADD3 UR12, UPT, UPT, -UR7, URZ, URZ ;  /* 0x000000ff070c7290 */ /* 0x000fe4000fffe1ff */
[----:B------:R-:W-:-:S03]  /*2780*/  USHF.R.U32.HI UR10, URZ, UR11, UR10 ;  /* 0x0000000bff0a7299 */ /* 0x000fc6000801160a */
[----:B------:R-:W-:Y:S01]  /*2790*/  @!UP0 UMOV UR9, UR13 ;  /* 0x0000000d00098c82 */ /* 0x000fe20008000000 */
[----:B------:R-:W-:Y:S02]  /*27a0*/  UIMAD UR15, UR14, UR15, UR27 ;  /* 0x0000000f0e0f72a4 */ /* 0x000fe4000f8e021b */
[----:B------:R-:W-:Y:S02]  /*27b0*/  USEL UR10, UR4, UR10, !UP3 ;  /* 0x0000000a040a7287 */ /* 0x000fe4000d800000 */
[----:B------:R-:W-:Y:S02]  /*27c0*/  @!UP0 USHF.R.U32.HI UR9, URZ, UR11, UR9 ;  /* 0x0000000bff098299 */ /* 0x000fe40008011609 */
[----:B------:R-:W-:Y:S02]  /*27d0*/  UIADD3 UR11, UPT, UPT, -UR10, URZ, URZ ;  /* 0x000000ff0a0b7290 */ /* 0x000fe4000fffe1ff */
[----:B------:R-:W-:Y:S02]  /*27e0*/  @!UP0 USEL UR9, UR7, UR9, !UP3 ;  /* 0x0000000907098287 */ /* 0x000fe4000d800000 */
[----:B------:R-:W-:-:S02]  /*27f0*/  UIMAD UR11, UR42, UR11, UR4 ;  /* 0x0000000b2a0b72a4 */ /* 0x000fc4000f8e0204 */
[----:B------:R-:W-:Y:S02]  /*2800*/  @!UP0 UIADD3 UR10, UPT, UPT, UR10, -UR9, URZ ;  /* 0x800000090a0a8290 */ /* 0x000fe4000fffe0ff */
[----:B------:R-:W-:Y:S02]  /*2810*/  @!UP0 UIMAD UR9, UR11, UR8, UR9 ;  /* 0x000000080b0982a4 */ /* 0x000fe4000f8e0209 */
[----:B------:R-:W-:Y:S02]  /*2820*/  @!UP0 UIMAD UR4, UR42, UR10, UR7 ;  /* 0x0000000a2a0482a4 */ /* 0x000fe4000f8e0207 */
[----:B------:R-:W-:Y:S02]  /*2830*/  UIMAD UR8, UR20, UR12, UR37 ;  /* 0x0000000c140872a4 */ /* 0x000fe4000f8e0225 */
[----:B------:R-:W-:Y:S01]  /*2840*/  UIMAD UR27, UR4, UR14, UR15 ;  /* 0x0000000e041b72a4 */ /* 0x000fe2000f8e020f */
[----:B------:R-:W-:Y:S02]  /*2850*/  @!UP0 UMOV UR7, UR9 ;  /* 0x0000000900078c82 */ /* 0x000fe40008000000 */
[----:B------:R-:W-:-:S12]  /*2860*/  UIMAD UR37, UR7, UR20, UR8 ;  /* 0x00000014072572a4 */ /* 0x000fd8000f8e0208 */
.L_x_41:
[----:B------:R-:W2:Y:S02]  /*2870*/  LDCU UR4, c[0x0][0xb30] ;  /* 0x00016600ff0477ac */ /* 0x000ea40008000800 */
[----:B--2---:R-:W-:-:S09]  /*2880*/  UISETP.NE.AND UP0, UPT, UR4, 0x1, UPT ;  /* 0x000000010400788c */ /* 0x004fd2000bf05270 */
[----:B------:R-:W-:Y:S05]  /*2890*/  BRA.U UP0, `(.L_x_42) ;  /* 0x0000000100447547 */ /* 0x000fea000b800000 */
[----:B------:R-:W2:Y:S01]  /*28a0*/  LDCU.128 UR12, c[0x0][0xb10] ;  /* 0x00016200ff0c77ac */ /* 0x000ea20008000c00 */
[----:B------:R-:W3:Y:S01]  /*28b0*/  LDCU UR16, c[0x0][0xb0c] ;  /* 0x00016180ff1077ac */ /* 0x000ee20008000800 */
[----:B------:R-:W4:Y:S01]  /*28c0*/  LDCU UR17, c[0x0][0xb20] ;  /* 0x00016400ff1177ac */ /* 0x000f220008000800 */
[----:B--2---:R-:W-:Y:S02]  /*28d0*/  UIMAD.WIDE.U32 UR10, UR37, UR12, URZ ;  /* 0x0000000c250a72a5 */ /* 0x004fe4000f8e00ff */
[----:B------:R-:W-:Y:S02]  /*28e0*/  UIMAD.WIDE.U32 UR8, UR27, UR15, URZ ;  /* 0x0000000f1b0872a5 */ /* 0x000fe4000f8e00ff */
[----:B---3--:R-:W-:Y:S02]  /*28f0*/  UISETP.NE.AND UP2, UPT, UR16, 0x1, UPT ;  /* 0x000000011000788c */ /* 0x008fe4000bf45270 */
[----:B------:R-:W-:Y:S01]  /*2900*/  UISETP.NE.AND UP0, UPT, UR14, 0x1, UPT ;  /* 0x000000010e00788c */ /* 0x000fe2000bf05270 */
[----:B------:R-:W-:-:S02]  /*2910*/  UMOV UR7, UR11 ;  /* 0x0000000b00077c82 */ /* 0x000fc40008000000 */
[----:B------:R-:W-:Y:S01]  /*2920*/  UMOV UR4, UR9 ;  /* 0x0000000900047c82 */ /* 0x000fe20008000000 */
[----:B------:R-:W-:Y:S02]  /*2930*/  USHF.R.U32.HI UR7, URZ, UR13, UR7 ;  /* 0x0000000dff077299 */ /* 0x000fe40008011607 */
[----:B----4-:R-:W-:Y:S02]  /*2940*/  USHF.R.U32.HI UR4, URZ, UR17, UR4 ;  /* 0x00000011ff047299 */ /* 0x010fe40008011604 */
[----:B------:R-:W-:Y:S02]  /*2950*/  USEL UR7, UR37, UR7, !UP2 ;  /* 0x0000000725077287 */ /* 0x000fe4000d000000 */
[----:B------:R-:W-:-:S04]  /*2960*/  USEL UR4, UR27, UR4, !UP0 ;  /* 0x000000041b047287 */ /* 0x000fc8000c000000 */
[----:B------:R-:W-:Y:S02]  /*2970*/  UIADD3 UR8, UPT, UPT, UR7, -UR4, URZ ;  /* 0x8000000407087290 */ /* 0x000fe4000fffe0ff */
[----:B------:R-:W-:Y:S02]  /*2980*/  UIADD3 UR4, UPT, UPT, -UR7, UR4, URZ ;  /* 0x0000000407047290 */ /* 0x000fe4000fffe1ff */
[----:B------:R-:W-:Y:S02]  /*2990*/  UIMAD UR27, UR8, UR14, UR27 ;  /* 0x0000000e081b72a4 */ /* 0x000fe4000f8e021b */
[----:B------:R-:W-:-:S12]  /*29a0*/  UIMAD UR37, UR4, UR16, UR37 ;  /* 0x00000010042572a4 */ /* 0x000fd8000f8e0225 */
.L_x_42:
[----:B------:R-:W-:Y:S01]  /*29b0*/  VIADD R11, R11, 0x1 ;  /* 0x000000010b0b7836 */ /* 0x000fe20000000000 */
[----:B------:R-:W-:Y:S02]  /*29c0*/  R2UR UR7, R48 ;  /* 0x00000000300772ca */ /* 0x000fe400000e0000 */
[----:B------:R-:W-:Y:S02]  /*29d0*/  R2UR UR4, R47 ;  /* 0x000000002f0472ca */ /* 0x000fe400000e0000 */
[C---:B------:R-:W-:Y:S02]  /*29e0*/  ISETP.NE.AND P0, PT, R11.reuse, 0x2, PT ;  /* 0x000000020b00780c */ /* 0x040fe40003f05270 */
[----:B------:R-:W-:Y:S02]  /*29f0*/  PLOP3.LUT P1, PT, PT, PT, PT, 0x80, 0x8 ;  /* 0x000000000008781c */ /* 0x000fe40003f2f070 */
[----:B-1----:R-:W-:Y:S02]  /*2a00*/  SEL R0, RZ, 0x1, P0 ;  /* 0x00000001ff007807 */ /* 0x002fe40000000000 */
[----:B------:R-:W-:-:S02]  /*2a10*/  SEL R11, R11, RZ, P0 ;  /* 0x000000ff0b0b7207 */ /* 0x000fc40000000000 */
[----:B------:R-:W-:Y:S01]  /*2a20*/  LOP3.LUT R10, R10, R0, RZ, 0x3c, !PT ;  /* 0x000000000a0a7212 */ /* 0x000fe200078e3cff */
[----:B------:R-:W-:Y:S02]  /*2a30*/  UIADD3 UR26, UPT, UPT, UR37, UR7, URZ ;  /* 0x00000007251a7290 */ /* 0x000fe4000fffe0ff */
[----:B------:R-:W-:Y:S01]  /*2a40*/  UIADD3 UR30, UPT, UPT, UR27, UR4, URZ ;  /* 0x000000041b1e7290 */ /* 0x000fe2000fffe0ff */
[----:B------:R-:W-:Y:S11]  /*2a50*/  BRA.U UP1, `(.L_x_43) ;  /* 0xfffffff101347547 */ /* 0x000ff6000b83ffff */
[----:B------:R-:W-:Y:S01]  /*2a60*/  UIADD3 UR7, UPT, UPT, UR6, 0xd0, URZ ;  /* 0x000000d006077890 */ /* 0x000fe2000fffe0ff */
[----:B------:R-:W-:-:S03]  /*2a70*/  SHF.L.U32 R2, R12, 0x1f, RZ ;  /* 0x0000001f0c027819 */ /* 0x000fc600000006ff */
[----:B------:R-:W-:-:S09]  /*2a80*/  ULEA UR4, UR5, UR7, 0x3 ;  /* 0x0000000705047291 */ /* 0x000fd2000f8e18ff */
[----:B------:R-:W1:Y:S02]  /*2a90*/  SYNCS.PHASECHK.TRANS64.TRYWAIT P0, [UR4], R2 ;  /* 0x00000002ff0075a7 */ /* 0x000e640008001104 */
[----:B-1----:R-:W-:Y:S05]  /*2aa0*/  @!P0 BRA `(.L_x_44) ;  /* 0x0000005800d48947 */ /* 0x002fea0003800000 */
.L_x_150:
[----:B------:R-:W-:-:S04]  /*2ab0*/  UIADD3 UR4, UPT, UPT, UR5, 0x1, URZ ;  /* 0x0000000105047890 */ /* 0x000fc8000fffe0ff */
[----:B------:R-:W-:-:S04]  /*2ac0*/  UISETP.NE.AND UP0, UPT, UR4, 0x1a, UPT ;  /* 0x0000001a0400788c */ /* 0x000fc8000bf05270 */
[----:B------:R-:W-:Y:S02]  /*2ad0*/  USEL UR6, URZ, 0x1, UP0 ;  /* 0x00000001ff067887 */ /* 0x000fe40008000000 */
[----:B------:R-:W-:-:S04]  /*2ae0*/  USEL UR4, UR4, URZ, UP0 ;  /* 0x000000ff04047287 */ /* 0x000fc80008000000 */
[----:B------:R-:W-:Y:S01]  /*2af0*/  ULEA UR5, UR4, UR7, 0x3 ;  /* 0x0000000704057291 */ /* 0x000fe2000f8e18ff */
[----:B-1----:R-:W-:-:S04]  /*2b00*/  LOP3.LUT R2, R12, UR6, RZ, 0x3c, !PT ;  /* 0x000000060c027c12 */ /* 0x002fc8000f8e3cff */
[----:B------:R-:W-:-:S04]  /*2b10*/  SHF.L.U32 R3, R2, 0x1f, RZ ;  /* 0x0000001f02037819 */ /* 0x000fc800000006ff */
[----:B------:R-:W1:Y:S02]  /*2b20*/  SYNCS.PHASECHK.TRANS64.TRYWAIT P0, [UR5], R3 ;  /* 0x00000003ff0075a7 */ /* 0x000e640008001105 */
[----:B-1----:R-:W-:Y:S05]  /*2b30*/  @!P0 BRA `(.L_x_45) ;  /* 0x0000005800c88947 */ /* 0x002fea0003800000 */
.L_x_152:
[----:B------:R-:W-:-:S04]  /*2b40*/  UIADD3 UR4, UPT, UPT, UR4, 0x1, URZ ;  /* 0x0000000104047890 */ /* 0x000fc8000fffe0ff */
[----:B------:R-:W-:-:S04]  /*2b50*/  UISETP.NE.AND UP0, UPT, UR4, 0x1a, UPT ;  /* 0x0000001a0400788c */ /* 0x000fc8000bf05270 */
[----:B------:R-:W-:Y:S02]  /*2b60*/  USEL UR6, URZ, 0x1, UP0 ;  /* 0x00000001ff067887 */ /* 0x000fe40008000000 */
[----:B------:R-:W-:-:S04]  /*2b70*/  USEL UR4, UR4, URZ, UP0 ;  /* 0x000000ff04047287 */ /* 0x000fc80008000000 */
[----:B------:R-:W-:Y:S01]  /*2b80*/  ULEA UR5, UR4, UR7, 0x3 ;  /* 0x0000000704057291 */ /* 0x000fe2000f8e18ff */
[----:B------:R-:W-:-:S04]  /*2b90*/  LOP3.LUT R2, R2, UR6, RZ, 0x3c, !PT ;  /* 0x0000000602027c12 */ /* 0x000fc8000f8e3cff */
[----:B-1----:R-:W-:-:S04]  /*2ba0*/  SHF.L.U32 R3, R2, 0x1f, RZ ;  /* 0x0000001f02037819 */ /* 0x002fc800000006ff */
[----:B------:R-:W1:Y:S02]  /*2bb0*/  SYNCS.PHASECHK.TRANS64.TRYWAIT P0, [UR5], R3 ;  /* 0x00000003ff0075a7 */ /* 0x000e640008001105 */
[----:B-1----:R-:W-:Y:S05]  /*2bc0*/  @!P0 BRA `(.L_x_46) ;  /* 0x0000005800bc8947 */ /* 0x002fea0003800000 */
.L_x_154:
        /* <DEDUP_REMOVED lines=9> */
.L_x_156:
        /* <DEDUP_REMOVED lines=9> */
.L_x_158:
        /* <DEDUP_REMOVED lines=9> */
.L_x_160:
        /* <DEDUP_REMOVED lines=9> */
.L_x_162:
        /* <DEDUP_REMOVED lines=9> */
.L_x_164:
        /* <DEDUP_REMOVED lines=9> */
.L_x_166:
        /* <DEDUP_REMOVED lines=9> */
.L_x_168:
        /* <DEDUP_REMOVED lines=9> */
.L_x_170:
        /* <DEDUP_REMOVED lines=9> */
.L_x_172:
        /* <DEDUP_REMOVED lines=9> */
.L_x_174:
        /* <DEDUP_REMOVED lines=9> */
.L_x_176:
        /* <DEDUP_REMOVED lines=9> */
.L_x_178:
        /* <DEDUP_REMOVED lines=9> */
.L_x_180:
        /* <DEDUP_REMOVED lines=9> */
.L_x_182:
        /* <DEDUP_REMOVED lines=9> */
.L_x_184:
        /* <DEDUP_REMOVED lines=9> */
.L_x_186:
        /* <DEDUP_REMOVED lines=9> */
.L_x_188:
        /* <DEDUP_REMOVED lines=9> */
.L_x_190:
        /* <DEDUP_REMOVED lines=9> */
.L_x_192:
        /* <DEDUP_REMOVED lines=9> */
.L_x_194:
        /* <DEDUP_REMOVED lines=9> */
.L_x_196:
        /* <DEDUP_REMOVED lines=9> */
.L_x_198:
[----:B------:R-:W-:-:S04]  /*3830*/  UIADD3 UR4, UPT, UPT, UR4, 0x1, URZ ;  /* 0x0000000104047890 */ /* 0x000fc8000fffe0ff */
[----:B------:R-:W-:-:S04]  /*3840*/  UISETP.NE.AND UP0, UPT, UR4, 0x1a, UPT ;  /* 0x0000001a0400788c */ /* 0x000fc8000bf05270 */
[----:B------:R-:W-:Y:S02]  /*3850*/  USEL UR5, URZ, 0x1, UP0 ;  /* 0x00000001ff057887 */ /* 0x000fe40008000000 */
[----:B------:R-:W-:-:S04]  /*3860*/  USEL UR4, UR4, URZ, UP0 ;  /* 0x000000ff04047287 */ /* 0x000fc80008000000 */
[----:B------:R-:W-:Y:S01]  /*3870*/  ULEA UR4, UR4, UR7, 0x3 ;  /* 0x0000000704047291 */ /* 0x000fe2000f8e18ff */
[----:B------:R-:W-:-:S04]  /*3880*/  LOP3.LUT R2, R2, UR5, RZ, 0x3c, !PT ;  /* 0x0000000502027c12 */ /* 0x000fc8000f8e3cff */
[----:B------:R-:W-:Y:S01]  /*3890*/  SHF.L.U32 R2, R2, 0x1f, RZ ;  /* 0x0000001f02027819 */ /* 0x000fe200000006ff */
[----:B-1----:R-:W-:-:S07]  /*38a0*/  IMAD.U32 R0, RZ, RZ, UR4 ;  /* 0x00000004ff007e24 */ /* 0x002fce000f8e00ff */
.L_x_69:
[----:B-1----:R1:W2:Y:S02]  /*38b0*/  SYNCS.PHASECHK.TRANS64.TRYWAIT P0, [R0+URZ], R2 ;  /* 0x00000002000075a7 */ /* 0x0022a400080011ff */
[----:B--2---:R-:W-:Y:S05]  /*38c0*/  @!P0 NANOSLEEP.SYNCS 0x989680 ;  /* 0x009896800000895d */ /* 0x004fea0003900000 */
[----:B------:R-:W2:Y:S02]  /*38d0*/  @!P0 SYNCS.PHASECHK.TRANS64 P0, [R0+URZ], R2 ;  /* 0x00000002000085a7 */ /* 0x000ea400080010ff */
[----:B--2---:R-:W-:Y:S05]  /*38e0*/  @P0 EXIT ;  /* 0x000000000000094d */ /* 0x004fea0003800000 */
[----:B------:R-:W-:Y:S05]  /*38f0*/  BRA `(.L_x_69) ;  /* 0xfffffffc00ec7947 */ /* 0x000fea000383ffff */
.L_x_23:
[----:B------:R-:W-:-:S04]  /*3900*/  UISETP.NE.AND UP0, UPT, UR54, URZ, UPT ;  /* 0x000000ff3600728c */ /* 0x000fc8000bf05270 */
[----:B------:R-:W-:-:S09]  /*3910*/  UISETP.NE.OR UP0, UPT, UR18, 0x1, UP0 ;  /* 0x000000011200788c */ /* 0x000fd20008705670 */
[----:B------:R-:W-:Y:S05]  /*3920*/  BRA.U UP0, `(.L_x_70) ;  /* 0x0000000500487547 */ /* 0x000fea000b800000 */
[----:B------:R-:W-:Y:S01]  /*3930*/  ISETP.GE.U32.AND P2, PT, R0, 0x4, PT ;  /* 0x000000040000780c */ /* 0x000fe20003f46070 */
[----:B------:R-:W-:Y:S01]  /*3940*/  IMAD.MOV.U32 R12, RZ, RZ, 0x1 ;  /* 0x00000001ff0c7424 */ /* 0x000fe200078e00ff */
[----:B------:R-:W-:Y:S02]  /*3950*/  CS2R R10, SRZ ;  /* 0x00000000000a7805 */ /* 0x000fe4000001ff00 */
[----:B------:R-:W-:Y:S01]  /*3960*/  CS2R R8, SRZ ;  /* 0x0000000000087805 */ /* 0x000fe2000001ff00 */
[----:B------:R-:W-:Y:S01]  /*3970*/  UMOV UR6, 0x400 ;  /* 0x0000040000067882 */ /* 0x000fe20000000000 */
[----:B------:R-:W-:Y:S01]  /*3980*/  UMOV UR5, URZ ;  /* 0x000000ff00057c82 */ /* 0x000fe20008000000 */
[----:B------:R-:W-:-:S12]  /*3990*/  ULEA UR6, UR54, UR6, 0x18 ;  /* 0x0000000636067291 */ /* 0x000fd8000f8ec0ff */
.L_x_74:
[----:B------:R-:W-:Y:S02]  /*39a0*/  LEA R2, R8, UR6, 0x3 ;  /* 0x0000000608027c11 */ /* 0x000fe4000f8e18ff */
[----:B------:R-:W-:-:S03]  /*39b0*/  SHF.L.U32 R4, R9, 0x1f, RZ ;  /* 0x0000001f09047819 */ /* 0x000fc600000006ff */
[----:B------:R-:W-:Y:S01]  /*39c0*/  VIADD R5, R2, 0x250 ;  /* 0x0000025002057836 */ /* 0x000fe20000000000 */
[----:B------:R-:W2:Y:S02]  /*39d0*/  SYNCS.PHASECHK.TRANS64.TRYWAIT P0, [R2+URZ+0x240], R4 ;  /* 0x00024004020075a7 */ /* 0x000ea400080011ff */
[----:B--2---:R-:W-:Y:S05]  /*39e0*/  @!P0 BRA `(.L_x_71) ;  /* 0x00000054005c8947 */ /* 0x004fea0003800000 */
.L_x_199:
[----:B------:R-:W-:Y:S01]  /*39f0*/  ULEA UR4, UR5, UR6, 0x3 ;  /* 0x0000000605047291 */ /* 0x000fe2000f8e18ff */
[----:B--2---:R-:W-:Y:S01]  /*3a00*/  PRMT R2, RZ, 0x654, R5 ;  /* 0x00000654ff027816 */ /* 0x004fe20000000005 */
[----:B------:R-:W-:Y:S01]  /*3a10*/  @!P2 IMAD.MOV.U32 R4, RZ, RZ, 0x10 ;  /* 0x00000010ff04a424 */ /* 0x000fe200078e00ff */
[----:B------:R-:W-:Y:S01]  /*3a20*/  SHF.L.U32 R5, R12, 0x1f, RZ ;  /* 0x0000001f0c057819 */ /* 0x000fe200000006ff */
[----:B------:R-:W-:Y:S01]  /*3a30*/  UIADD3 UR7, UPT, UPT, UR4, 0x1e0, URZ ;  /* 0x000001e004077890 */ /* 0x000fe2000fffe0ff */
[----:B------:R2:W-:Y:S05]  /*3a40*/  SYNCS.ARRIVE.TRANS64.RED.A1T0 RZ, [R2+URZ], RZ ;  /* 0x000000ff02ff79a7 */ /* 0x0005ea00081004ff */
[----:B------:R-:W-:Y:S01]  /*3a50*/  IMAD.U32 R6, RZ, RZ, UR7 ;  /* 0x00000007ff067e24 */ /* 0x000fe2000f8e00ff */
[----:B------:R-:W3:Y:S04]  /*3a60*/  SYNCS.PHASECHK.TRANS64.TRYWAIT P0, [UR4+0x1f0], R5 ;  /* 0x0001f005ff0075a7 */ /* 0x000ee80008001104 */
[----:B------:R-:W-:Y:S01]  /*3a70*/  PRMT R6, R0, 0x654, R6 ;  /* 0x0000065400067816 */ /* 0x000fe20000000006 */
[----:B--23--:R-:W-:Y:S06]  /*3a80*/  @!P0 BRA `(.L_x_72) ;  /* 0x0000005400488947 */ /* 0x00cfec0003800000 */
.L_x_201:
[----:B------:R-:W-:Y:S01]  /*3a90*/  ULEA UR8, UR5, UR6, 0x4 ;  /* 0x0000000605087291 */ /* 0x000fe2000f8e20ff */
[----:B------:R-:W-:Y:S01]  /*3aa0*/  SEL R3, R6, R3, !P2 ;  /* 0x0000000306037207 */ /* 0x000fe20005000000 */
[----:B------:R-:W-:Y:S01]  /*3ab0*/  UIADD3 UR9, UPT, UPT, UR4, 0x1e0, URZ ;  /* 0x000001e004097890 */ /* 0x000fe2000fffe0ff */
[----:B--2---:R-:W-:Y:S01]  /*3ac0*/  LEA R2, R11, UR6, 0x3 ;  /* 0x000000060b027c11 */ /* 0x004fe2000f8e18ff */
[----:B------:R-:W-:Y:S01]  /*3ad0*/  UIADD3 UR8, UPT, UPT, UR8, 0x270, URZ ;  /* 0x0000027008087890 */ /* 0x000fe2000fffe0ff */
[----:B------:R2:W-:Y:S01]  /*3ae0*/  @!P2 SYNCS.ARRIVE.TRANS64.RED RZ, [R3+URZ], R4 ;  /* 0x0000000403ffa9a7 */ /* 0x0005e200080004ff */
[----:B------:R-:W-:Y:S01]  /*3af0*/  UIADD3 UR4, UPT, UPT, UR5, 0x1, URZ ;  /* 0x0000000105047890 */ /* 0x000fe2000fffe0ff */
[----:B------:R-:W-:-:S03]  /*3b00*/  VIADD R8, R8, 0x1 ;  /* 0x0000000108087836 */ /* 0x000fc60000000000 */
[----:B------:R-:W-:Y:S02]  /*3b10*/  UISETP.NE.AND UP0, UPT, UR4, 0x2, UPT ;  /* 0x000000020400788c */ /* 0x000fe4000bf05270 */
[----:B------:R-:W-:Y:S01]  /*3b20*/  ISETP.NE.AND P0, PT, R8, 0x2, PT ;  /* 0x000000020800780c */ /* 0x000fe20003f05270 */
[----:B------:R-:W-:Y:S06]  /*3b30*/  UGETNEXTWORKID.BROADCAST [UR8], [UR9] ;  /* 0x00000000080073ca */ /* 0x000fec0008000100 */
[----:B------:R-:W-:Y:S02]  /*3b40*/  USEL UR7, URZ, 0x1, UP0 ;  /* 0x00000001ff077887 */ /* 0x000fe40008000000 */
[----:B------:R-:W-:-:S04]  /*3b50*/  USEL UR5, UR4, URZ, UP0 ;  /* 0x000000ff04057287 */ /* 0x000fc80008000000 */
[----:B------:R-:W-:Y:S02]  /*3b60*/  LOP3.LUT R12, R12, UR7, RZ, 0x3c, !PT ;  /* 0x000000070c0c7c12 */ /* 0x000fe4000f8e3cff */
[----:B--2---:R-:W-:-:S04]  /*3b70*/  SHF.L.U32 R4, R10, 0x1f, RZ ;  /* 0x0000001f0a047819 */ /* 0x004fc800000006ff */
[----:B------:R-:W2:Y:S02]  /*3b80*/  SYNCS.PHASECHK.TRANS64.TRYWAIT P1, [R2+URZ+0x1e0], R4 ;  /* 0x0001e004020075a7 */ /* 0x000ea400080211ff */
[----:B--2---:R-:W-:Y:S05]  /*3b90*/  @!P1 BRA `(.L_x_73) ;  /* 0x00000054001c9947 */ /* 0x004fea0003800000 */
.L_x_202:
[C---:B--2---:R-:W-:Y:S01]  /*3ba0*/  LEA R4, R11.reuse, UR6, 0x4 ;  /* 0x000000060b047c11 */ /* 0x044fe2000f8e20ff */
[----:B------:R-:W-:Y:S01]  /*3bb0*/  VIADD R2, R2, 0x1f0 ;  /* 0x000001f002027836 */ /* 0x000fe20000000000 */
[----:B------:R-:W-:Y:S01]  /*3bc0*/  SEL R8, R8, RZ, P0 ;  /* 0x000000ff08087207 */ /* 0x000fe20000000000 */
[----:B------:R-:W-:-:S03]  /*3bd0*/  VIADD R11, R11, 0x1 ;  /* 0x000000010b0b7836 */ /* 0x000fc60000000000 */
[----:B------:R-:W2:Y:S01]  /*3be0*/  LDS.128 R4, [R4+0x270] ;  /* 0x0002700004047984 */ /* 0x000ea20000000c00 */
[----:B------:R-:W-:Y:S02]  /*3bf0*/  PRMT R2, RZ, 0x654, R2 ;  /* 0x00000654ff027816 */ /* 0x000fe40000000002 */
[C---:B------:R-:W-:Y:S01]  /*3c00*/  ISETP.NE.AND P1, PT, R11.reuse, 0x2, PT ;  /* 0x000000020b00780c */ /* 0x040fe20003f25270 */
[----:B------:R-:W-:Y:S01]  /*3c10*/  @!PT LDS RZ, [RZ] ;  /* 0x00000000fffff984 */ /* 0x000fe20000000800 */
[----:B------:R-:W-:Y:S01]  /*3c20*/  @!PT LDS RZ, [RZ] ;  /* 0x00000000fffff984 */ /* 0x000fe20000000800 */
[----:B------:R-:W-:Y:S01]  /*3c30*/  @!PT LDS RZ, [RZ] ;  /* 0x00000000fffff984 */ /* 0x000fe20000000800 */
[----:B------:R-:W-:Y:S01]  /*3c40*/  @!PT LDS RZ, [RZ] ;  /* 0x00000000fffff984 */ /* 0x000fe20000000800 */
[----:B------:R3:W-:Y:S06]  /*3c50*/  MEMBAR.ALL.CTA ;  /* 0x0000000000007992 */ /* 0x0007ec0000008000 */
[----:B---3--:R-:W3:Y:S01]  /*3c60*/  FENCE.VIEW.ASYNC.S ;  /* 0x00000000000073c6 */ /* 0x008ee20000000000 */
[----:B------:R-:W-:Y:S01]  /*3c70*/  SEL R11, R11, RZ, P1 ;  /* 0x000000ff0b0b7207 */ /* 0x000fe20000800000 */
[----:B---3--:R3:W-:Y:S01]  /*3c80*/  SYNCS.ARRIVE.TRANS64.RED.A1T0 RZ, [R2+URZ], RZ ;  /* 0x000000ff02ff79a7 */ /* 0x0087e200081004ff */
[----:B--2---:R-:W-:-:S02]  /*3c90*/  LOP3.LUT P3, RZ, R6, 0x1, RZ, 0xc0, !PT ;  /* 0x0000000106ff7812 */ /* 0x004fc4000786c0ff */
[----:B------:R-:W-:-:S04]  /*3ca0*/  SEL R4, RZ, 0x1, P1 ;  /* 0x00000001ff047807 */ /* 0x000fc80000800000 */
[----:B------:R-:W-:Y:S02]  /*3cb0*/  LOP3.LUT R10, R10, R4, RZ, 0x3c, !PT ;  /* 0x000000040a0a7212 */ /* 0x000fe400078e3cff */
[----:B---3--:R-:W-:-:S04]  /*3cc0*/  SEL R2, RZ, 0x1, P0 ;  /* 0x00000001ff027807 */ /* 0x008fc80000000000 */
[----:B------:R-:W-:Y:S01]  /*3cd0*/  LOP3.LUT R9, R9, R2, RZ, 0x3c, !PT ;  /* 0x0000000209097212 */ /* 0x000fe200078e3cff */
[----:B------:R-:W-:Y:S06]  /*3ce0*/  @P3 BRA `(.L_x_74) ;  /* 0xfffffffc002c3947 */ /* 0x000fec000383ffff */
[----:B------:R-:W-:Y:S01]  /*3cf0*/  ULEA UR4, UR5, UR6, 0x3 ;  /* 0x0000000605047291 */ /* 0x000fe2000f8e18ff */
[----:B------:R-:W-:-:S08]  /*3d00*/  SHF.L.U32 R2, R12, 0x1f, RZ ;  /* 0x0000001f0c027819 */ /* 0x000fd000000006ff */
[----:B------:R-:W2:Y:S02]  /*3d10*/  SYNCS.PHASECHK.TRANS64 P0, [UR4+0x1f0], R2 ;  /* 0x0001f002ff0075a7 */ /* 0x000ea40008001004 */
[----:B--2---:R-:W-:Y:S05]  /*3d20*/  @P0 BRA `(.L_x_75) ;  /* 0x0000000000080947 */ /* 0x004fea0003800000 */
[----:B------:R-:W2:Y:S02]  /*3d30*/  SYNCS.PHASECHK.TRANS64.TRYWAIT P0, [UR4+0x1f0], R2 ;  /* 0x0001f002ff0075a7 */ /* 0x000ea40008001104 */
[----:B--2---:R-:W-:Y:S05]  /*3d40*/  @!P0 BRA `(.L_x_76) ;  /* 0x0000005000c48947 */ /* 0x004fea0003800000 */
.L_x_75:
[----:B------:R-:W-:-:S04]  /*3d50*/  UIADD3 UR7, UPT, UPT, UR5, 0x1, URZ ;  /* 0x0000000105077890 */ /* 0x000fc8000fffe0ff */
[----:B------:R-:W-:-:S04]  /*3d60*/  UISETP.NE.AND UP0, UPT, UR7, 0x2, UPT ;  /* 0x000000020700788c */ /* 0x000fc8000bf05270 */
[----:B------:R-:W-:Y:S02]  /*3d70*/  USEL UR8, URZ, 0x1, UP0 ;  /* 0x00000001ff087887 */ /* 0x000fe40008000000 */
[----:B------:R-:W-:-:S04]  /*3d80*/  USEL UR7, UR7, URZ, UP0 ;  /* 0x000000ff07077287 */ /* 0x000fc80008000000 */
[----:B------:R-:W-:Y:S01]  /*3d90*/  ULEA UR7, UR7, UR6, 0x3 ;  /* 0x0000000607077291 */ /* 0x000fe2000f8e18ff */
[----:B--2---:R-:W-:-:S04]  /*3da0*/  LOP3.LUT R2, R12, UR8, RZ, 0x3c, !PT ;  /* 0x000000080c027c12 */ /* 0x004fc8000f8e3cff */
[----:B------:R-:W-:-:S04]  /*3db0*/  SHF.L.U32 R0, R2, 0x1f, RZ ;  /* 0x0000001f02007819 */ /* 0x000fc800000006ff */
[----:B------:R-:W2:Y:S02]  /*3dc0*/  SYNCS.PHASECHK.TRANS64 P0, [UR7+0x1f0], R0 ;  /* 0x0001f000ff0075a7 */ /* 0x000ea40008001007 */
[----:B-12---:R-:W-:Y:S05]  /*3dd0*/  @P0 EXIT ;  /* 0x000000000000094d */ /* 0x006fea0003800000 */
[----:B------:R-:W-:Y:S02]  /*3de0*/  SHF.L.U32 R2, R2, 0x1f, RZ ;  /* 0x0000001f02027819 */ /* 0x000fe400000006ff */
[----:B------:R-:W-:-:S07]  /*3df0*/  MOV R0, UR7 ;  /* 0x0000000700007c02 */ /* 0x000fce0008000f00 */
.L_x_77:
[----:B-1----:R1:W2:Y:S02]  /*3e00*/  SYNCS.PHASECHK.TRANS64.TRYWAIT P0, [R0+URZ+0x1f0], R2 ;  /* 0x0001f002000075a7 */ /* 0x0022a400080011ff */
[----:B--2---:R-:W-:Y:S05]  /*3e10*/  @!P0 NANOSLEEP.SYNCS 0x989680 ;  /* 0x009896800000895d */ /* 0x004fea0003900000 */
[----:B------:R-:W2:Y:S02]  /*3e20*/  @!P0 SYNCS.PHASECHK.TRANS64 P0, [R0+URZ+0x1f0], R2 ;  /* 0x0001f002000085a7 */ /* 0x000ea400080010ff */
[----:B--2---:R-:W-:Y:S05]  /*3e30*/  @P0 EXIT ;  /* 0x000000000000094d */ /* 0x004fea0003800000 */
[----:B------:R-:W-:Y:S05]  /*3e40*/  BRA `(.L_x_77) ;  /* 0xfffffffc00ec7947 */ /* 0x000fea000383ffff */
.L_x_70:
[----:B------:R-:W-:Y:S05]  /*3e50*/  BRA.U UP5, `(.L_x_78) ;  /* 0x0000000d059c7547 */ /* 0x000fea000b800000 */
[----:B------:R-:W-:Y:S01]  /*3e60*/  UMOV UR4, 0x40 ;  /* 0x0000004000047882 */ /* 0x000fe20000000000 */
[----:B------:R-:W-:Y:S01]  /*3e70*/  NOP ;  /* 0x0000000000007918 */ /* 0x000fe20000000000 */
[----:B------:R-:W-:Y:S01]  /*3e80*/  ULEA UR5, UR54, UR4, 0x18 ;  /* 0x0000000436057291 */ /* 0x000fe2000f8ec0ff */
[----:B------:R-:W-:Y:S02]  /*3e90*/  UMOV UR6, 0x400 ;  /* 0x0000040000067882 */ /* 0x000fe40000000000 */
[----:B------:R-:W-:-:S06]  /*3ea0*/  ULEA UR6, UR54, UR6, 0x18 ;  /* 0x0000000636067291 */ /* 0x000fcc000f8ec0ff */
[----:B------:R-:W2:Y:S02]  /*3eb0*/  LDS.U8 R0, [UR5+0x1c] ;  /* 0x00001c05ff007984 */ /* 0x000ea40008000000 */
[----:B--2---:R-:W-:-:S13]  /*3ec0*/  ISETP.NE.AND P0, PT, R0, RZ, PT ;  /* 0x000000ff0000720c */ /* 0x004fda0003f05270 */
[----:B------:R-:W-:Y:S05]  /*3ed0*/  @P0 BRA `(.L_x_79) ;  /* 0x0000000000580947 */ /* 0x000fea0003800000 */
[----:B------:R-:W-:-:S13]  /*3ee0*/  ELECT P0, URZ, PT ;  /* 0x0000000000ff782f */ /* 0x000fda0003800000 */
[----:B------:R-:W-:Y:S05]  /*3ef0*/  @!P0 BRA `(.L_x_80) ;  /* 0x0000000000608947 */ /* 0x000fea0003800000 */
[----:B------:R-:W-:Y:S01]  /*3f00*/  UMOV UR4, 0x10 ;  /* 0x0000001000047882 */ /* 0x000fe20000000000 */
[----:B------:R-:W-:Y:S01]  /*3f10*/  HFMA2 R0, -RZ, RZ, 0, 5.9604644775390625e-08 ;  /* 0x00000001ff007431 */ /* 0x000fe200000001ff */
[----:B------:R-:W-:-:S03]  /*3f20*/  MOV R3, 0xffff ;  /* 0x0000ffff00037802 */ /* 0x000fc60000000f00 */
[----:B------:R-:W-:Y:S04]  /*3f30*/  DEPBAR.LE SB2, 0x36 ;  /* 0x0000ad800000791a */ /* 0x000fe80000000000 */
[----:B------:R-:W2:Y:S02]  /*3f40*/  UTCATOMSWS.FIND_AND_SET.ALIGN UP0, UR4, UR4 ;  /* 0x00000004000475e3 */ /* 0x000ea40008000800 */
[----:B--2---:R-:W-:Y:S01]  /*3f50*/  MOV R4, UR4 ;  /* 0x0000000400047c02 */ /* 0x004fe20008000f00 */
[----:B------:R-:W-:Y:S06]  /*3f60*/  BRA.U UP0, `(.L_x_81) ;  /* 0x0000000100187547 */ /* 0x000fec000b800000 */
.L_x_82:
[----:B------:R-:W-:Y:S05]  /*3f70*/  NANOSLEEP 0x64 ;  /* 0x000000640000795d */ /* 0x000fea0003800000 */
[----:B------:R-:W-:-:S05]  /*3f80*/  UMOV UR4, 0x10 ;  /* 0x0000001000047882 */ /* 0x000fca0000000000 */
[----:B------:R-:W-:Y:S04]  /*3f90*/  DEPBAR.LE SB2, 0x36 ;  /* 0x0000ad800000791a */ /* 0x000fe80000000000 */
[----:B------:R-:W2:Y:S02]  /*3fa0*/  UTCATOMSWS.FIND_AND_SET.ALIGN UP0, UR4, UR4 ;  /* 0x00000004000475e3 */ /* 0x000ea40008000800 */
[----:B--2---:R-:W-:Y:S01]  /*3fb0*/  MOV R4, UR4 ;  /* 0x0000000400047c02 */ /* 0x004fe20008000f00 */
[----:B------:R-:W-:Y:S05]  /*3fc0*/  BRA.U !UP0, `(.L_x_82) ;  /* 0xfffffffd08e87547 */ /* 0x000fea000b83ffff */
.L_x_81:
[-C--:B------:R-:W-:Y:S02]  /*3fd0*/  SHF.L.U32 R3, R3, R4.reuse, RZ ;  /* 0x0000000403037219 */ /* 0x080fe400000006ff */
[----:B------:R-:W-:Y:S01]  /*3fe0*/  SHF.L.U32 R0, R0, R4, RZ ;  /* 0x0000000400007219 */ /* 0x000fe200000006ff */
[----:B------:R-:W-:Y:S02]  /*3ff0*/  IMAD.SHL.U32 R4, R4, 0x20, RZ ;  /* 0x0000002004047824 */ /* 0x000fe400078e00ff */
[----:B------:R2:W-:Y:S04]  /*4000*/  ATOMS.OR RZ, [UR5+0x14], R3 ;  /* 0x00001403ffff798c */ /* 0x0005e8000b000005 */
[----:B------:R2:W-:Y:S04]  /*4010*/  ATOMS.OR RZ, [UR5+0x18], R0 ;  /* 0x00001800ffff798c */ /* 0x0005e8000b000005 */
[----:B------:R2:W-:Y:S01]  /*4020*/  STS [UR6+0x290], R4 ;  /* 0x00029004ff007988 */ /* 0x0005e20008000806 */
[----:B------:R-:W-:Y:S05]  /*4030*/  BRA `(.L_x_80) ;  /* 0x0000000000107947 */ /* 0x000fea0003800000 */
.L_x_79:
[----:B------:R-:W-:Y:S02]  /*4040*/  MOV R0, 0xffffffff ;  /* 0xffffffff00007802 */ /* 0x000fe40000000f00 */
[----:B------:R-:W-:-:S03]  /*4050*/  MOV R4, 0x4080 ;  /* 0x0000408000047802 */ /* 0x000fc60000000f00 */
[----:B------:R2:W-:Y:S04]  /*4060*/  STS [UR6+0x290], R0 ;  /* 0x00029000ff007988 */ /* 0x0005e80008000806 */
[----:B-12--5:R-:W-:Y:S05]  /*4070*/  CALL.REL.NOINC `($__internal_1_$__cuda_sm10x_tcgen05_guardrail_trap_phase_invalid_during_alloc) ;  /* 0x00000054009c7944 */ /* 0x026fea0003c00000 */
.L_x_80:
[----:B------:R-:W-:Y:S05]  /*4080*/  WARPSYNC.ALL ;  /* 0x0000000000007948 */ /* 0x000fea0003800000 */
[----:B------:R-:W3:Y:S01]  /*4090*/  S2UR UR4, SR_CgaCtaId ;  /* 0x00000000000479c3 */ /* 0x000ee20000008800 */
[----:B------:R-:W-:Y:S01]  /*40a0*/  UMOV UR17, 0x400 ;  /* 0x0000040000117882 */ /* 0x000fe20000000000 */
[----:B------:R-:W-:-:S06]  /*40b0*/  NOP ;  /* 0x0000000000007918 */ /* 0x000fcc0000000000 */
[----:B------:R-:W-:Y:S06]  /*40c0*/  BAR.ARV 0x6, 0xa0 ;  /* 0x0182800000007b1d */ /* 0x000fec0000002000 */
[----:B------:R-:W4:Y:S01]  /*40d0*/  LDCU UR5, c[0x0][0x38c] ;  /* 0x00007180ff0577ac */ /* 0x000f220008000800 */
[----:B------:R-:W-:Y:S01]  /*40e0*/  LOP3.LUT R2, R2, 0xffff, RZ, 0xc0, !PT ;  /* 0x0000ffff02027812 */ /* 0x000fe200078ec0ff */
[----:B------:R-:W-:Y:S01]  /*40f0*/  IMAD.MOV.U32 R11, RZ, RZ, 0x1 ;  /* 0x00000001ff0b7424 */ /* 0x000fe200078e00ff */
[----:B------:R-:W-:Y:S01]  /*4100*/  CS2R R8, SRZ ;  /* 0x0000000000087805 */ /* 0x000fe2000001ff00 */
[----:B------:R-:W1:Y:S01]  /*4110*/  LDCU UR8, c[0x0][0x38c] ;  /* 0x00007180ff0877ac */ /* 0x000e620008000800 */
[----:B------:R-:W-:Y:S01]  /*4120*/  R2UR UR19, R2 ;  /* 0x00000000021372ca */ /* 0x000fe200000e0000 */
[----:B------:R-:W-:Y:S01]  /*4130*/  IMAD.MOV.U32 R10, RZ, RZ, RZ ;  /* 0x000000ffff0a7224 */ /* 0x000fe200078e00ff */
[----:B------:R-:W-:Y:S01]  /*4140*/  UMOV UR22, URZ ;  /* 0x000000ff00167c82 */ /* 0x000fe20008000000 */
[----:B------:R-:W-:Y:S01]  /*4150*/  UMOV UR14, URZ ;  /* 0x000000ff000e7c82 */ /* 0x000fe20008000000 */
[----:B---3--:R-:W-:Y:S01]  /*4160*/  ULEA UR17, UR4, UR17, 0x18 ;  /* 0x0000001104117291 */ /* 0x008fe2000f8ec0ff */
[----:B------:R-:W-:Y:S01]  /*4170*/  UMOV UR26, 0x0 ;  /* 0x00000000001a7882 */ /* 0x000fe20000000000 */
[----:B------:R-:W-:-:S02]  /*4180*/  UMOV UR27, 0x4100010 ;  /* 0x04100010001b7882 */ /* 0x000fc40000000000 */
[----:B------:R-:W-:Y:S02]  /*4190*/  UIADD3 UR6, UPT, UPT, UR17, 0x3600, URZ ;  /* 0x0000360011067890 */ /* 0x000fe4000fffe0ff */
[----:B------:R-:W-:Y:S02]  /*41a0*/  UIADD3 UR7, UPT, UPT, UR17, 0x1d600, URZ ;  /* 0x0001d60011077890 */ /* 0x000fe4000fffe0ff */
[----:B----4-:R-:W-:Y:S01]  /*41b0*/  UIADD3 UR5, UPT, UPT, UR5, 0x1f, URZ ;  /* 0x0000001f05057890 */ /* 0x010fe2000fffe0ff */
[----:B--2---:R-:W2:Y:S01]  /*41c0*/  LDS R0, [UR17+0x290] ;  /* 0x00029011ff007984 */ /* 0x004ea20008000800 */
[----:B------:R-:W-:Y:S02]  /*41d0*/  USHF.R.U32.HI UR6, URZ, 0x4, UR6 ;  /* 0x00000004ff067899 */ /* 0x000fe40008011606 */
[----:B------:R-:W-:Y:S02]  /*41e0*/  USHF.R.S32.HI UR4, URZ, 0x1f, UR5 ;  /* 0x0000001fff047899 */ /* 0x000fe40008011405 */
[----:B------:R-:W-:-:S02]  /*41f0*/  ULOP3.LUT UR6, UR6, 0x3fff, URZ, 0xc0, !UPT ;  /* 0x00003fff06067892 */ /* 0x000fc4000f8ec0ff */
[----:B------:R-:W-:Y:S02]  /*4200*/  ULEA.HI UR4, UR4, UR5, URZ, 0x5 ;  /* 0x0000000504047291 */ /* 0x000fe4000f8f28ff */
[----:B------:R-:W-:Y:S02]  /*4210*/  USHF.R.U32.HI UR5, URZ, 0x4, UR7 ;  /* 0x00000004ff057899 */ /* 0x000fe40008011607 */
[----:B------:R-:W-:Y:S02]  /*4220*/  USHF.R.S32.HI UR28, URZ, 0x5, UR4 ;  /* 0x00000005ff1c7899 */ /* 0x000fe40008011404 */
[----:B------:R-:W-:Y:S02]  /*4230*/  ULOP3.LUT UR5, UR5, 0x3fff, URZ, 0xc0, !UPT ;  /* 0x00003fff05057892 */ /* 0x000fe4000f8ec0ff */
[----:B------:R-:W-:Y:S02]  /*4240*/  UISETP.LT.AND UP0, UPT, UR28, 0x1, UPT ;  /* 0x000000011c00788c */ /* 0x000fe4000bf01270 */
[----:B------:R-:W-:-:S02]  /*4250*/  ULOP3.LUT UR20, UR6, 0x10000, URZ, 0xfc, !UPT ;  /* 0x0001000006147892 */ /* 0x000fc4000f8efcff */
[----:B------:R-:W-:Y:S02]  /*4260*/  USEL UR29, UR28, 0x1, !UP0 ;  /* 0x000000011c1d7887 */ /* 0x000fe4000c000000 */
[----:B------:R-:W-:Y:S02]  /*4270*/  ULOP3.LUT UR21, UR5, 0x10000, URZ, 0xfc, !UPT ;  /* 0x0001000005157892 */ /* 0x000fe4000f8efcff */
[----:B------:R-:W-:Y:S02]  /*4280*/  UIADD3 UR29, UPT, UPT, -UR29, URZ, URZ ;  /* 0x000000ff1d1d7290 */ /* 0x000fe4000fffe1ff */
[----:B-1----:R-:W-:Y:S01]  /*4290*/  UISETP.GE.AND UP4, UPT, UR8, 0x1, UPT ;  /* 0x000000010800788c */ /* 0x002fe2000bf86270 */
[----:B------:R-:W-:Y:S01]  /*42a0*/  UMOV UR24, 0x0 ;  /* 0x0000000000187882 */ /* 0x000fe20000000000 */
[----:B------:R-:W-:Y:S01]  /*42b0*/  UMOV UR25, 0x4100010 ;  /* 0x0410001000197882 */ /* 0x000fe20000000000 */
[----:B--2---:R-:W-:-:S15]  /*42c0*/  R2UR UR30, R0 ;  /* 0x00000000001e72ca */ /* 0x004fde00000e0000 */
.L_x_89:
[----:B------:R-:W-:Y:S02]  /*42d0*/  LEA R0, R10, UR17, 0x3 ;  /* 0x000000110a007c11 */ /* 0x000fe4000f8e18ff */
[----:B------:R-:W-:Y:S02]  /*42e0*/  SHF.L.U32 R2, R9, 0x1f, RZ ;  /* 0x0000001f09027819 */ /* 0x000fe400000006ff */
[----:B------:R-:W-:Y:S01]  /*42f0*/  PLOP3.LUT P0, PT, PT, PT, UP4, 0x80, 0x8 ;  /* 0x000000000008781c */ /* 0x000fe20003f0f048 */
[----:B------:R-:W-:Y:S01]  /*4300*/  VIADD R3, R0, 0x1f0 ;  /* 0x000001f000037836 */ /* 0x000fe20000000000 */
[----:B-1----:R-:W1:Y:S02]  /*4310*/  SYNCS.PHASECHK.TRANS64.TRYWAIT P1, [R0+URZ+0x1e0], R2 ;  /* 0x0001e002000075a7 */ /* 0x002e6400080211ff */
[----:B-1-3--:R-:W-:Y:S09]  /*4320*/  @!P1 BRA `(.L_x_83) ;  /* 0x0000004c00649947 */ /* 0x00aff20003800000 */
.L_x_204:
[----:B------:R-:W-:Y:S01]  /*4330*/  LEA R4, R10, UR17, 0x4 ;  /* 0x000000110a047c11 */ /* 0x000fe2000f8e20ff */
[----:B------:R-:W-:Y:S01]  /*4340*/  @UP4 ULEA UR4, UR14, UR17, 0x3 ;  /* 0x000000110e044291 */ /* 0x000fe2000f8e18ff */
[----:B------:R-:W-:Y:S01]  /*4350*/  PLOP3.LUT P2, PT, PT, PT, PT, 0x80, 0x8 ;  /* 0x000000000008781c */ /* 0x000fe20003f4f070 */
[----:B------:R-:W-:Y:S01]  /*4360*/  ULEA UR23, UR22, UR17, 0x3 ;  /* 0x0000001116177291 */ /* 0x000fe2000f8e18ff */
[----:B------:R-:W-:Y:S02]  /*4370*/  PRMT R3, RZ, 0x654, R3 ;  /* 0x00000654ff037816 */ /* 0x000fe40000000003 */
[----:B------:R-:W2:Y:S01]  /*4380*/  LDS.128 R4, [R4+0x270] ;  /* 0x0002700004047984 */ /* 0x000ea20000000c00 */
[----:B-1----:R-:W-:Y:S02]  /*4390*/  @P0 SHF.L.U32 R2, R8, 0x1f, RZ ;  /* 0x0000001f08020819 */ /* 0x002fe400000006ff */
[----:B------:R-:W-:Y:S01]  /*43a0*/  SHF.L.U32 R0, R11, 0x1f, RZ ;  /* 0x0000001f0b007819 */ /* 0x000fe200000006ff */
[----:B------:R-:W-:Y:S01]  /*43b0*/  @!PT LDS RZ, [RZ] ;  /* 0x00000000fffff984 */ /* 0x000fe20000000800 */
[----:B------:R-:W-:Y:S01]  /*43c0*/  @!PT LDS RZ, [RZ] ;  /* 0x00000000fffff984 */ /* 0x000fe20000000800 */
[----:B------:R-:W-:Y:S01]  /*43d0*/  @!PT LDS RZ, [RZ] ;  /* 0x00000000fffff984 */ /* 0x000fe20000000800 */
[----:B------:R-:W-:Y:S01]  /*43e0*/  @!PT LDS RZ, [RZ] ;  /* 0x00000000fffff984 */ /* 0x000fe20000000800 */
[----:B------:R1:W-:Y:S06]  /*43f0*/  MEMBAR.ALL.CTA ;  /* 0x0000000000007992 */ /* 0x0003ec0000008000 */
[----:B-1----:R-:W1:Y:S02]  /*4400*/  FENCE.VIEW.ASYNC.S ;  /* 0x00000000000073c6 */ /* 0x002e640000000000 */
[----:B-1----:R1:W-:Y:S01]  /*4410*/  SYNCS.ARRIVE.TRANS64.RED.A1T0 RZ, [R3+URZ], RZ ;  /* 0x000000ff03ff79a7 */ /* 0x0023e200081004ff */
[----:B------:R1:W3:Y:S01]  /*4420*/  @P0 SYNCS.PHASECHK.TRANS64.TRYWAIT P2, [UR4], R2 ;  /* 0x00000002ff0005a7 */ /* 0x0002e20008041104 */
[----:B------:R-:W-:Y:S01]  /*4430*/  ULEA.HI UR4, UR22, UR22, URZ, 0x1 ;  /* 0x0000001616047291 */ /* 0x000fe2000f8f08ff */
[----:B--2---:R-:W-:-:S03]  /*4440*/  LOP3.LUT P1, RZ, R6, 0x1, RZ, 0xc0, !PT ;  /* 0x0000000106ff7812 */ /* 0x004fc6000782c0ff */
[----:B------:R-:W-:Y:S02]  /*4450*/  USHF.L.U32 UR18, UR4, 0x5, URZ ;  /* 0x0000000504127899 */ /* 0x000fe400080006ff */
[----:B------:R-:W-:Y:S02]  /*4460*/  ULOP3.LUT UR4, UR4, 0xffe, URZ, 0xc0, !UPT ;  /* 0x00000ffe04047892 */ /* 0x000fe4000f8ec0ff */
[----:B------:R-:W-:Y:S02]  /*4470*/  ULOP3.LUT UR18, UR18, 0xffffffc0, URZ, 0xc0, !UPT ;  /* 0xffffffc012127892 */ /* 0x000fe4000f8ec0ff */
[----:B------:R-:W-:Y:S02]  /*4480*/  UIADD3 UR4, UPT, UPT, -UR4, UR22, URZ ;  /* 0x0000001604047290 */ /* 0x000fe4000fffe1ff */
[----:B------:R-:W-:Y:S01]  /*4490*/  UIADD3 UR18, UPT, UPT, UR30, UR18, URZ ;  /* 0x000000121e127290 */ /* 0x000fe2000fffe0ff */
[----:B------:R-:W2:Y:S03]  /*44a0*/  SYNCS.PHASECHK.TRANS64.TRYWAIT P0, [UR23+0x220], R0 ;  /* 0x00022000ff0075a7 */ /* 0x000ea60008001117 */
[----:B------:R-:W-:Y:S01]  /*44b0*/  ULEA UR18, UR4, UR18, 0x14 ;  /* 0x0000001204127291 */ /* 0x000fe2000f8ea0ff */
[----:B-123--:R-:W-:Y:S11]  /*44c0*/  @!P0 BRA `(.L_x_84) ;  /* 0x0000004c00108947 */ /* 0x00eff60003800000 */
.L_x_206:
[----:B------:R-:W-:Y:S01]  /*44d0*/  IADD3 R10, PT, PT, R10, 0x1, RZ ;  /* 0x000000010a0a7810 */ /* 0x000fe20007ffe0ff */
[----:B------:R-:W-:Y:S06]  /*44e0*/  BRA.U !UP4, `(.L_x_85) ;  /* 0x000000010c987547 */ /* 0x000fec000b800000 */
[----:B------:R-:W-:Y:S01]  /*44f0*/  UPLOP3.LUT UP2, UPT, UPT, UPT, UPT, 0x40, 0x4 ;  /* 0x000000000004789c */ /* 0x000fe20003f4e870 */
[----:B------:R-:W-:Y:S01]  /*4500*/  UMOV UR16, UR29 ;  /* 0x0000001d00107c82 */ /* 0x000fe20008000000 */
[----:B------:R-:W-:Y:S01]  /*4510*/  UMOV UR15, UR28 ;  /* 0x0000001c000f7c82 */ /* 0x000fe20008000000 */
[----:B------:R-:W-:-:S08]  /*4520*/  UMOV UR6, UR14 ;  /* 0x0000000e00067c82 */ /* 0x000fd00008000000 */
.L_x_88:
[----:B------:R-:W-:Y:S02]  /*4530*/  UIADD3 UR16, UPT, UPT, UR16, 0x1, URZ ;  /* 0x0000000110107890 */ /* 0x000fe4000fffe0ff */
[----:B--2---:R-:W-:Y:S02]  /*4540*/  ULEA UR5, UR6, UR17, 0x3 ;  /* 0x0000001106057291 */ /* 0x004fe4000f8e18ff */
[----:B------:R-:W-:Y:S01]  /*4550*/  UISETP.NE.AND UP3, UPT, UR16, URZ, UPT ;  /* 0x000000ff1000728c */ /* 0x000fe2000bf65270 */
[----:B---3--:R-:W-:Y:S10]  /*4560*/  @P2 BRA `(.L_x_86) ;  /* 0x00000000000c2947 */ /* 0x008ff40003800000 */
[----:B-1----:R-:W-:Y:S04]  /*4570*/  SHF.L.U32 R2, R8, 0x1f, RZ ;  /* 0x0000001f08027819 */ /* 0x002fe800000006ff */
[----:B------:R-:W1:Y:S02]  /*4580*/  SYNCS.PHASECHK.TRANS64.TRYWAIT P0, [UR5], R2 ;  /* 0x00000002ff0075a7 */ /* 0x000e640008001105 */
[----:B-1----:R-:W-:Y:S05]  /*4590*/  @!P0 BRA `(.L_x_87) ;  /* 0x0000004800f48947 */ /* 0x002fea0003800000 */
.L_x_86:
[----:B------:R-:W-:Y:S01]  /*45a0*/  UISETP.NE.AND UP0, UPT, UR15, 0x1, UPT ;  /* 0x000000010f00788c */ /* 0x000fe2000bf05270 */
[----:B------:R-:W-:Y:S01]  /*45b0*/  PLOP3.LUT P2, PT, PT, PT, PT, 0x80, 0x8 ;  /* 0x000000000008781c */ /* 0x000fe20003f4f070 */
[----:B------:R-:W-:Y:S02]  /*45c0*/  UIADD3 UR4, UPT, UPT, UR6, 0x1, URZ ;  /* 0x0000000106047890 */ /* 0x000fe4000fffe0ff */
[----:B------:R-:W-:Y:S02]  /*45d0*/  ULEA UR12, UR6, UR21, 0x8 ;  /* 0x00000015060c7291 */ /* 0x000fe4000f8e40ff */
[----:B------:R-:W-:Y:S01]  /*45e0*/  UISETP.NE.AND UP1, UPT, UR4, 0x1a, UPT ;  /* 0x0000001a0400788c */ /* 0x000fe2000bf25270 */
[----:B------:R-:W-:Y:S01]  /*45f0*/  PLOP3.LUT P0, PT, PT, PT, UP0, 0x80, 0x8 ;  /* 0x000000000008781c */ /* 0x000fe20003f0f008 */
[----:B------:R-:W-:Y:S02]  /*4600*/  UIADD3 UR10, UPT, UPT, UR12, 0x2, URZ ;  /* 0x000000020c0a7890 */ /* 0x000fe4000fffe0ff */
[----:B------:R-:W-:Y:S02]  /*4610*/  USEL UR7, URZ, 0x1, UP1 ;  /* 0x00000001ff077887 */ /* 0x000fe40008800000 */
[----:B------:R-:W-:Y:S02]  /*4620*/  USEL UR14, UR4, URZ, UP1 ;  /* 0x000000ff040e7287 */ /* 0x000fe40008800000 */
[----:B------:R-:W-:Y:S02]  /*4630*/  UIADD3 UR15, UPT, UPT, UR15, -0x1, URZ ;  /* 0xffffffff0f0f7890 */ /* 0x000fe4000fffe0ff */
[----:B------:R-:W-:Y:S01]  /*4640*/  @UP0 ULEA UR4, UR14, UR17, 0x3 ;  /* 0x000000110e040291 */ /* 0x000fe2000f8e18ff */
[----:B------:R-:W-:Y:S01]  /*4650*/  LOP3.LUT R8, R8, UR7, RZ, 0x3c, !PT ;  /* 0x0000000708087c12 */ /* 0x000fe2000f8e3cff */
[----:B------:R-:W-:Y:S01]  /*4660*/  UIADD3 UR7, UPT, UPT, UR5, 0xd0, URZ ;  /* 0x000000d005077890 */ /* 0x000fe2000fffe0ff */
[----:B------:R-:W-:Y:S02]  /*4670*/  UMOV UR13, 0x80004020 ;  /* 0x80004020000d7882 */ /* 0x000fe40000000000 */
[----:B-1----:R-:W-:Y:S01]  /*4680*/  @P0 SHF.L.U32 R0, R8, 0x1f, RZ ;  /* 0x0000001f08000819 */ /* 0x002fe200000006ff */
[----:B------:R-:W-:Y:S01]  /*4690*/  UMOV UR5, 0x80004020 ;  /* 0x8000402000057882 */ /* 0x000fe20000000000 */
[----:B------:R-:W-:Y:S01]  /*46a0*/  UMOV UR11, 0x80004020 ;  /* 0x80004020000b7882 */ /* 0x000fe20000000000 */
[----:B------:R-:W-:Y:S01]  /*46b0*/  UMOV UR9, 0x80004020 ;  /* 0x8000402000097882 */ /* 0x000fe20000000000 */
[----:B------:R2:W3:Y:S01]  /*46c0*/  @P0 SYNCS.PHASECHK.TRANS64.TRYWAIT P2, [UR4], R0 ;  /* 0x00000000ff0005a7 */ /* 0x0004e20008041104 */
[----:B------:R-:W-:Y:S03]  /*46d0*/  ULEA UR4, UR6, UR20, 0x8 ;  /* 0x0000001406047291 */ /* 0x000fe6000f8e40ff */
[----:B------:R-:W-:Y:S01]  /*46e0*/  UMOV UR6, UR14 ;  /* 0x0000000e00067c82 */ /* 0x000fe20008000000 */
[----:B------:R-:W-:Y:S05]  /*46f0*/  UIADD3 UR8, UPT, UPT, UR4, 0x2, URZ ;  /* 0x0000000204087890 */ /* 0x000fea000fffe0ff */
[----:B------:R2:W-:Y:S01]  /*4700*/  UTCHMMA gdesc[UR4], gdesc[UR12], tmem[UR18], tmem[UR26], idesc[UR27], UP2 ;  /* 0x00ff1a0c040075ea */ /* 0x0005e20009000012 */
[----:B------:R-:W-:Y:S03]  /*4710*/  UPLOP3.LUT UP2, UPT, UPT, UPT, UPT, 0x80, 0x8 ;  /* 0x000000000008789c */ /* 0x000fe60003f4f070 */
[----:B------:R2:W-:Y:S01]  /*4720*/  UTCHMMA gdesc[UR8], gdesc[UR10], tmem[UR18], tmem[UR24], idesc[UR25], UPT ;  /* 0x00ff180a080075ea */ /* 0x0005e2000b800012 */
[----:B------:R2:W-:Y:S01]  /*4730*/  UTCBAR.MULTICAST [UR7], URZ, UR19 ;  /* 0x000000ff070073e9 */ /* 0x0005e20008000813 */
[----:B------:R-:W-:Y:S06]  /*4740*/  BRA.U UP3, `(.L_x_88) ;  /* 0xfffffffd03787547 */ /* 0x000fec000b83ffff */
.L_x_85:
[----:B--2---:R-:W-:Y:S01]  /*4750*/  UIADD3 UR4, UPT, UPT, UR22, 0x1, URZ ;  /* 0x0000000116047890 */ /* 0x004fe2000fffe0ff */
[C---:B------:R-:W-:Y:S01]  /*4760*/  ISETP.NE.AND P0, PT, R10.reuse, 0x2, PT ;  /* 0x000000020a00780c */ /* 0x040fe20003f05270 */
[----:B------:R-:W-:Y:S02]  /*4770*/  UIADD3 UR5, UPT, UPT, UR23, 0x200, URZ ;  /* 0x0000020017057890 */ /* 0x000fe4000fffe0ff */
[----:B------:R-:W-:Y:S01]  /*4780*/  UISETP.NE.AND UP0, UPT, UR4, 0x4, UPT ;  /* 0x000000040400788c */ /* 0x000fe2000bf05270 */
[----:B-1----:R-:W-:Y:S02]  /*4790*/  SEL R0, RZ, 0x1, P0 ;  /* 0x00000001ff007807 */ /* 0x002fe40000000000 */
[----:B------:R-:W-:Y:S01]  /*47a0*/  SEL R10, R10, RZ, P0 ;  /* 0x000000ff0a0a7207 */ /* 0x000fe20000000000 */
[----:B------:R-:W-:Y:S01]  /*47b0*/  USEL UR6, URZ, 0x1, UP0 ;  /* 0x00000001ff067887 */ /* 0x000fe20008000000 */
[----:B------:R-:W-:Y:S01]  /*47c0*/  LOP3.LUT R9, R9, R0, RZ, 0x3c, !PT ;  /* 0x0000000009097212 */ /* 0x000fe200078e3cff */
[----:B------:R-:W-:Y:S01]  /*47d0*/  USEL UR22, UR4, URZ, UP0 ;  /* 0x000000ff04167287 */ /* 0x000fe20008000000 */
[----:B------:R1:W-:Y:S03]  /*47e0*/  UTCBAR [UR5], URZ ;  /* 0x000000ff050073e9 */ /* 0x0003e600080000ff */
[----:B------:R-:W-:Y:S01]  /*47f0*/  LOP3.LUT R11, R11, UR6, RZ, 0x3c, !PT ;  /* 0x000000060b0b7c12 */ /* 0x000fe2000f8e3cff */
[----:B------:R-:W-:Y:S07]  /*4800*/  @P1 BRA `(.L_x_89) ;  /* 0xfffffff800b01947 */ /* 0x000fee000383ffff */
[----:B------:R-:W2:Y:S01]  /*4810*/  S2UR UR8, SR_CgaCtaId ;  /* 0x00000000000879c3 */ /* 0x000ea20000008800 */
[----:B------:R-:W-:Y:S01]  /*4820*/  ELECT P0, URZ, PT ;  /* 0x0000000000ff782f */ /* 0x000fe20003800000 */
[----:B------:R-:W-:Y:S01]  /*4830*/  IMAD.MOV.U32 R0, RZ, RZ, 0x1 ;  /* 0x00000001ff007424 */ /* 0x000fe200078e00ff */
[----:B------:R-:W-:Y:S01]  /*4840*/  UIADD3 UR17, UPT, UPT, UR17, 0x220, URZ ;  /* 0x0000022011117890 */ /* 0x000fe2000fffe0ff */
[----:B------:R-:W-:Y:S01]  /*4850*/  SHF.L.U32 R2, R11, 0x1f, RZ ;  /* 0x0000001f0b027819 */ /* 0x000fe200000006ff */
[----:B------:R-:W-:-:S03]  /*4860*/  UMOV UR4, 0x40 ;  /* 0x0000004000047882 */ /* 0x000fc60000000000 */
[----:B------:R-:W-:Y:S01]  /*4870*/  UVIRTCOUNT.DEALLOC.SMPOOL 0x80 ;  /* 0x000000800000784c */ /* 0x000fe20000000000 */
[----:B--2---:R-:W-:Y:S02]  /*4880*/  ULEA UR8, UR8, UR4, 0x18 ;  /* 0x0000000408087291 */ /* 0x004fe4000f8ec0ff */
[----:B------:R-:W-:-:S07]  /*4890*/  ULEA UR4, UR22, UR17, 0x3 ;  /* 0x0000001116047291 */ /* 0x000fce000f8e18ff */
[----:B------:R2:W-:Y:S02]  /*48a0*/  @P0 STS.U8 [UR8+0x1c], R0 ;  /* 0x00001c00ff000988 */ /* 0x0005e40008000008 */
[----:B------:R-:W4:Y:S02]  /*48b0*/  SYNCS.PHASECHK.TRANS64.TRYWAIT P0, [UR4], R2 ;  /* 0x00000002ff0075a7 */ /* 0x000f240008001104 */
[----:B--2-4-:R-:W-:Y:S05]  /*48c0*/  @!P0 BRA `(.L_x_90) ;  /* 0x0000004800408947 */ /* 0x014fea0003800000 */
.L_x_209:
[----:B------:R-:W-:-:S04]  /*48d0*/  UIADD3 UR4, UPT, UPT, UR22, 0x1, URZ ;  /* 0x0000000116047890 */ /* 0x000fc8000fffe0ff */
[----:B------:R-:W-:-:S04]  /*48e0*/  UISETP.NE.AND UP0, UPT, UR4, 0x4, UPT ;  /* 0x000000040400788c */ /* 0x000fc8000bf05270 */
[----:B------:R-:W-:Y:S02]  /*48f0*/  USEL UR6, URZ, 0x1, UP0 ;  /* 0x00000001ff067887 */ /* 0x000fe40008000000 */
[----:B------:R-:W-:-:S04]  /*4900*/  USEL UR4, UR4, URZ, UP0 ;  /* 0x000000ff04047287 */ /* 0x000fc80008000000 */
[----:B-1----:R-:W-:Y:S01]  /*4910*/  ULEA UR5, UR4, UR17, 0x3 ;  /* 0x0000001104057291 */ /* 0x002fe2000f8e18ff */
[----:B--2---:R-:W-:-:S04]  /*4920*/  LOP3.LUT R2, R11, UR6, RZ, 0x3c, !PT ;  /* 0x000000060b027c12 */ /* 0x004fc8000f8e3cff */
[----:B------:R-:W-:-:S04]  /*4930*/  SHF.L.U32 R3, R2, 0x1f, RZ ;  /* 0x0000001f02037819 */ /* 0x000fc800000006ff */
[----:B------:R-:W1:Y:S02]  /*4940*/  SYNCS.PHASECHK.TRANS64.TRYWAIT P0, [UR5], R3 ;  /* 0x00000003ff0075a7 */ /* 0x000e640008001105 */
[----:B-1----:R-:W-:Y:S05]  /*4950*/  @!P0 BRA `(.L_x_91) ;  /* 0x0000004800348947 */ /* 0x002fea0003800000 */
.L_x_211:
        /* <DEDUP_REMOVED lines=9> */
.L_x_213:
[----:B------:R-:W-:-:S04]  /*49f0*/  UIADD3 UR4, UPT, UPT, UR4, 0x1, URZ ;  /* 0x0000000104047890 */ /* 0x000fc8000fffe0ff */
[----:B------:R-:W-:-:S04]  /*4a00*/  UISETP.NE.AND UP0, UPT, UR4, 0x4, UPT ;  /* 0x000000040400788c */ /* 0x000fc8000bf05270 */
[----:B------:R-:W-:Y:S02]  /*4a10*/  USEL UR5, URZ, 0x1, UP0 ;  /* 0x00000001ff057887 */ /* 0x000fe40008000000 */
[----:B------:R-:W-:-:S04]  /*4a20*/  USEL UR4, UR4, URZ, UP0 ;  /* 0x000000ff04047287 */ /* 0x000fc80008000000 */
[----:B------:R-:W-:Y:S01]  /*4a30*/  ULEA UR4, UR4, UR17, 0x3 ;  /* 0x0000001104047291 */ /* 0x000fe2000f8e18ff */
[----:B------:R-:W-:-:S04]  /*4a40*/  LOP3.LUT R2, R2, UR5, RZ, 0x3c, !PT ;  /* 0x0000000502027c12 */ /* 0x000fc8000f8e3cff */
[----:B------:R-:W-:-:S04]  /*4a50*/  SHF.L.U32 R2, R2, 0x1f, RZ ;  /* 0x0000001f02027819 */ /* 0x000fc800000006ff */
[----:B------:R-:W2:Y:S02]  /*4a60*/  SYNCS.PHASECHK.TRANS64.TRYWAIT P0, [UR4], R2 ;  /* 0x00000002ff0075a7 */ /* 0x000ea40008001104 */
[----:B--2---:R-:W-:Y:S05]  /*4a70*/  @!P0 BRA `(.L_x_93) ;  /* 0x00000048001c8947 */ /* 0x004fea0003800000 */
.L_x_215:
[----:B------:R-:W-:Y:S01]  /*4a80*/  NOP ;  /* 0x0000000000007918 */ /* 0x000fe20000000000 */
[----:B-1----:R-:W1:Y:S01]  /*4a90*/  LDS R0, [UR8+0x14] ;  /* 0x00001408ff007984 */ /* 0x002e620008000800 */
[----:B------:R-:W-:Y:S01]  /*4aa0*/  ULOP3.LUT UR4, UR30, 0xffff, URZ, 0xc0, !UPT ;  /* 0x0000ffff1e047892 */ /* 0x000fe2000f8ec0ff */
[----:B------:R-:W-:Y:S01]  /*4ab0*/  UMOV UR5, 0xffff ;  /* 0x0000ffff00057882 */ /* 0x000fe20000000000 */
[----:B------:R-:W-:Y:S02]  /*4ac0*/  UMOV UR6, 0x1 ;  /* 0x0000000100067882 */ /* 0x000fe40000000000 */
[----:B------:R-:W-:-:S04]  /*4ad0*/  USHF.R.U32.HI UR4, URZ, 0x5, UR4 ;  /* 0x00000005ff047899 */ /* 0x000fc80008011604 */
[----:B------:R-:W-:Y:S02]  /*4ae0*/  USHF.L.U32 UR5, UR5, UR4, URZ ;  /* 0x0000000405057299 */ /* 0x000fe400080006ff */
[----:B------:R-:W-:-:S04]  /*4af0*/  USHF.L.U32 UR4, UR6, UR4, URZ ;  /* 0x0000000406047299 */ /* 0x000fc800080006ff */
[----:B-1----:R-:W-:-:S04]  /*4b00*/  LOP3.LUT R0, R0, UR5, RZ, 0xc0, !PT ;  /* 0x0000000500007c12 */ /* 0x002fc8000f8ec0ff */
[----:B------:R-:W-:-:S13]  /*4b10*/  ISETP.NE.AND P0, PT, R0, UR5, PT ;  /* 0x0000000500007c0c */ /* 0x000fda000bf05270 */
[----:B------:R-:W-:Y:S05]  /*4b20*/  @P0 BRA `(.L_x_94) ;  /* 0x0000000000580947 */ /* 0x000fea0003800000 */
[----:B------:R-:W1:Y:S02]  /*4b30*/  LDS R0, [UR8+0x18] ;  /* 0x00001808ff007984 */ /* 0x000e640008000800 */
[----:B-1----:R-:W-:-:S04]  /*4b40*/  LOP3.LUT R0, R0, UR4, RZ, 0xc0, !PT ;  /* 0x0000000400007c12 */ /* 0x002fc8000f8ec0ff */
[----:B------:R-:W-:-:S13]  /*4b50*/  ISETP.NE.AND P0, PT, R0, UR4, PT ;  /* 0x0000000400007c0c */ /* 0x000fda000bf05270 */
[----:B------:R-:W-:Y:S05]  /*4b60*/  @P0 BRA `(.L_x_95) ;  /* 0x00000000003c0947 */ /* 0x000fea0003800000 */
[----:B------:R-:W1:Y:S01]  /*4b70*/  S2R R2, SR_LANEID ;  /* 0x0000000000027919 */ /* 0x000e620000000000 */
[----:B------:R-:W-:-:S06]  /*4b80*/  ULOP3.LUT UR5, URZ, UR5, URZ, 0x33, !UPT ;  /* 0x00000005ff057292 */ /* 0x000fcc000f8e33ff */
[----:B------:R-:W-:-:S04]  /*4b90*/  IMAD.U32 R0, RZ, RZ, UR5 ;  /* 0x00000005ff007e24 */ /* 0x000fc8000f8e00ff */
[----:B------:R2:W4:Y:S02]  /*4ba0*/  REDUX UR7, R0 ;  /* 0x00000000000773c4 */ /* 0x0005240000000000 */
[----:B------:R1:W-:Y:S01]  /*4bb0*/  UTCATOMSWS.AND URZ, UR5 ;  /* 0x0000000500ff79e3 */ /* 0x0003e20008000000 */
[----:B--2---:R-:W-:Y:S01]  /*4bc0*/  LOP3.LUT R0, RZ, UR4, RZ, 0x33, !PT ;  /* 0x00000004ff007c12 */ /* 0x004fe2000f8e33ff */
[----:B------:R-:W-:Y:S02]  /*4bd0*/  VOTEU.ANY UR4, UPT, PT ;  /* 0x0000000000047886 */ /* 0x000fe400038e0100 */
[----:B------:R-:W-:Y:S02]  /*4be0*/  UFLO.U32 UR4, UR4 ;  /* 0x00000004000472bd */ /* 0x000fe400080e0000 */
[----:B------:R-:W2:Y:S04]  /*4bf0*/  REDUX UR6, R0 ;  /* 0x00000000000673c4 */ /* 0x000ea80000000000 */
[----:B-1----:R-:W-:-:S02]  /*4c00*/  ISETP.EQ.U32.AND P0, PT, R2, UR4, PT ;  /* 0x0000000402007c0c */ /* 0x002fc4000bf02070 */
[----:B----4-:R-:W-:-:S11]  /*4c10*/  MOV R2, UR7 ;  /* 0x0000000700027c02 */ /* 0x010fd60008000f00 */
[----:B------:R1:W-:Y:S01]  /*4c20*/  @P0 ATOMS.AND RZ, [UR8+0x14], R2 ;  /* 0x00001402ffff098c */ /* 0x0003e2000a800008 */
[----:B--2---:R-:W-:-:S05]  /*4c30*/  IMAD.U32 R0, RZ, RZ, UR6 ;  /* 0x00000006ff007e24 */ /* 0x004fca000f8e00ff */
[----:B------:R1:W-:Y:S01]  /*4c40*/  @P0 ATOMS.AND RZ, [UR8+0x18], R0 ;  /* 0x00001800ffff098c */ /* 0x0003e2000a800008 */
[----:B------:R-:W-:Y:S05]  /*4c50*/  BRA `(.L_x_96) ;  /* 0x0000000000147947 */ /* 0x000fea0003800000 */
.L_x_95:
[----:B------:R-:W-:Y:S02]  /*4c60*/  MOV R2, 0x4c80 ;  /* 0x00004c8000027802 */ /* 0x000fe40000000f00 */
[----:B---3-5:R-:W-:Y:S05]  /*4c70*/  CALL.REL.NOINC `($__internal_0_$__cuda_sm10x_tcgen05_guardrail_trap_col_being_dealloced_not_returned_by_alloc) ;  /* 0x0000004800907944 */ /* 0x028fea0003c00000 */
[----:B------:R-:W-:Y:S05]  /*4c80*/  BRA `(.L_x_96) ;  /* 0x0000000000087947 */ /* 0x000fea0003800000 */
.L_x_94:
[----:B------:R-:W-:Y:S02]  /*4c90*/  MOV R2, 0x4cb0 ;  /* 0x00004cb000027802 */ /* 0x000fe40000000f00 */
[----:B---3-5:R-:W-:Y:S05]  /*4ca0*/  CALL.REL.NOINC `($__internal_2_$__cuda_sm10x_tcgen05_guardrail_trap_unallocated_columns_being_dealloced) ;  /* 0x00000048009c7944 */ /* 0x028fea0003c00000 */
.L_x_96:
[----:B------:R-:W-:Y:S01]  /*4cb0*/  NOP ;  /* 0x0000000000007918 */ /* 0x000fe20000000000 */
[----:B------:R-:W-:Y:S05]  /*4cc0*/  EXIT ;  /* 0x000000000000794d */ /* 0x000fea0003800000 */
.L_x_78:
[----:B------:R-:W-:-:S09]  /*4cd0*/  UISETP.NE.OR UP0, UPT, UR18, 0x3, !UP3 ;  /* 0x000000031200788c */ /* 0x000fd2000df05670 */
[----:B------:R-:W-:Y:S05]  /*4ce0*/  BRA.U UP0, `(.L_x_97) ;  /* 0x0000001100247547 */ /* 0x000fea000b800000 */
[----:B------:R-:W2:Y:S01]  /*4cf0*/  LDCU.64 UR4, c[0x0][0x888] ;  /* 0x00011100ff0477ac */ /* 0x000ea20008000a00 */
[----:B------:R-:W3:Y:S01]  /*4d00*/  LDC.64 R12, c[0x0][0x348] ;  /* 0x0000d200ff0c7b82 */ /* 0x000ee20000000a00 */
[----:B------:R-:W-:Y:S02]  /*4d10*/  HFMA2 R9, -RZ, RZ, 0, 0 ;  /* 0x00000000ff097431 */ /* 0x000fe400000001ff */
[----:B------:R-:W-:Y:S01]  /*4d20*/  IMAD.MOV.U32 R11, RZ, RZ, 0x1 ;  /* 0x00000001ff0b7424 */ /* 0x000fe200078e00ff */
[----:B------:R-:W4:Y:S01]  /*4d30*/  LDCU UR37, c[0x0][0x370] ;  /* 0x00006e00ff2577ac */ /* 0x000f220008000800 */
[----:B------:R-:W-:Y:S01]  /*4d40*/  IMAD.MOV.U32 R10, RZ, RZ, RZ ;  /* 0x000000ffff0a7224 */ /* 0x000fe200078e00ff */
[----:B------:R-:W-:Y:S01]  /*4d50*/  MOV R3, 0x1000 ;  /* 0x0000100000037802 */ /* 0x000fe20000000f00 */
[----:B------:R-:W4:Y:S01]  /*4d60*/  LDCU.128 UR32, c[0x0][0xb10] ;  /* 0x00016200ff2077ac */ /* 0x000f220008000c00 */
[----:B------:R-:W1:Y:S01]  /*4d70*/  LDCU UR31, c[0x0][0x374] ;  /* 0x00006e80ff1f77ac */ /* 0x000e620008000800 */
[----:B------:R-:W1:Y:S01]  /*4d80*/  LDCU.64 UR28, c[0x0][0x890] ;  /* 0x00011200ff1c77ac */ /* 0x000e620008000a00 */
[----:B--2---:R-:W-:Y:S01]  /*4d90*/  UISETP.NE.U32.AND UP0, UPT, UR4, URZ, UPT ;  /* 0x000000ff0400728c */ /* 0x004fe2000bf05070 */
[----:B------:R-:W2:Y:S01]  /*4da0*/  LDCU UR15, c[0x0][0xb0c] ;  /* 0x00016180ff0f77ac */ /* 0x000ea20008000800 */
[----:B------:R-:W3:Y:S01]  /*4db0*/  LDCU UR41, c[0x0][0xb20] ;  /* 0x00016400ff2977ac */ /* 0x000ee20008000800 */
[----:B------:R-:W3:Y:S01]  /*4dc0*/  LDCU UR4, c[0x0][0xb30] ;  /* 0x00016600ff0477ac */ /* 0x000ee20008000800 */
[----:B----4-:R-:W-:-:S02]  /*4dd0*/  UIMAD.WIDE.U32 UR6, UR37, UR32, URZ ;  /* 0x00000020250672a5 */ /* 0x010fc4000f8e00ff */
[----:B-1----:R-:W-:Y:S02]  /*4de0*/  UIMAD.WIDE.U32 UR8, UR31, UR35, URZ ;  /* 0x000000231f0872a5 */ /* 0x002fe4000f8e00ff */
[----:B------:R-:W-:Y:S02]  /*4df0*/  UISETP.NE.U32.AND UP6, UPT, UR28, URZ, UPT ;  /* 0x000000ff1c00728c */ /* 0x000fe4000bfc5070 */
[----:B------:R-:W-:Y:S01]  /*4e00*/  UISETP.NE.AND.EX UP5, UPT, UR5, URZ, UPT, UP0 ;  /* 0x000000ff0500728c */ /* 0x000fe2000bfa5300 */
[----:B------:R-:W-:Y:S01]  /*4e10*/  UMOV UR24, 0x400 ;  /* 0x0000040000187882 */ /* 0x000fe20000000000 */
[----:B------:R-:W-:Y:S01]  /*4e20*/  UISETP.NE.AND UP0, UPT, UR42, 0x1, UPT ;  /* 0x000000012a00788c */ /* 0x000fe2000bf05270 */
[----:B------:R-:W-:Y:S01]  /*4e30*/  UMOV UR6, UR7 ;  /* 0x0000000700067c82 */ /* 0x000fe20008000000 */
[----:B------:R-:W-:Y:S01]  /*4e40*/  UMOV UR38, UR9 ;  /* 0x0000000900267c82 */ /* 0x000fe20008000000 */
[----:B------:R-:W-:Y:S02]  /*4e50*/  USEL UR40, URZ, 0x1, UP4 ;  /* 0x00000001ff287887 */ /* 0x000fe4000a000000 */
[----:B--2---:R-:W-:Y:S01]  /*4e60*/  UISETP.NE.AND UP0, UPT, UR15, 0x1, UPT ;  /* 0x000000010f00788c */ /* 0x004fe2000bf05270 */
[----:B------:R-:W-:Y:S01]  /*4e70*/  UMOV UR25, URZ ;  /* 0x000000ff00197c82 */ /* 0x000fe20008000000 */
[----:B------:R-:W-:-:S02]  /*4e80*/  UPLOP3.LUT UP4, UPT, UPT, UPT, UPT, 0x40, 0x4 ;  /* 0x000000000004789c */ /* 0x000fc40003f8e870 */
[----:B------:R-:W-:Y:S01]  /*4e90*/  UISETP.GE.AND UP2, UPT, UR42, 0x1, UPT ;  /* 0x000000012a00788c */ /* 0x000fe2000bf46270 */
[----:B------:R-:W1:Y:S01]  /*4ea0*/  LDCU.64 UR16, c[0x0][0xb28] ;  /* 0x00016500ff1077ac */ /* 0x000e620008000a00 */
[----:B------:R-:W-:Y:S02]  /*4eb0*/  ULEA UR24, UR54, UR24, 0x18 ;  /* 0x0000001836187291 */ /* 0x000fe4000f8ec0ff */
[----:B------:R-:W-:Y:S02]  /*4ec0*/  UISETP.NE.AND.EX UP6, UPT, UR29, URZ, UPT, UP6 ;  /* 0x000000ff1d00728c */ /* 0x000fe4000bfc5360 */
[----:B------:R-:W-:Y:S02]  /*4ed0*/  USHF.R.U32.HI UR39, URZ, UR33, UR6 ;  /* 0x00000021ff277299 */ /* 0x000fe40008011606 */
[----:B---3--:R-:W-:Y:S02]  /*4ee0*/  USHF.R.U32.HI UR38, URZ, UR41, UR38 ;  /* 0x00000029ff267299 */ /* 0x008fe40008011626 */
[----:B------:R-:W-:-:S02]  /*4ef0*/  UISETP.NE.AND UP0, UPT, UR34, 0x1, UPT ;  /* 0x000000012200788c */ /* 0x000fc4000bf05270 */
[----:B------:R-:W-:-:S11]  /*4f00*/  UISETP.NE.AND UP3, UPT, UR4, 0x1, UPT ;  /* 0x000000010400788c */ /* 0x000fd6000bf65270 */
.L_x_106:
[C---:B------:R-:W-:Y:S02]  /*4f10*/  LEA R8, R10.reuse, UR24, 0x3 ;  /* 0x000000180a087c11 */ /* 0x040fe4000f8e18ff */
[----:B------:R-:W-:Y:S02]  /*4f20*/  SHF.L.U32 R0, R9, 0x1f, RZ ;  /* 0x0000001f09007819 */ /* 0x000fe400000006ff */
[----:B------:R-:W-:Y:S02]  /*4f30*/  LEA R4, R10, UR24, 0x4 ;  /* 0x000000180a047c11 */ /* 0x000fe4000f8e20ff */
[----:B--2---:R-:W2:Y:S02]  /*4f40*/  SYNCS.PHASECHK.TRANS64.TRYWAIT P0, [R8+URZ+0x1e0], R0 ;  /* 0x0001e000080075a7 */ /* 0x004ea400080011ff */
[----:B--2---:R-:W-:Y:S05]  /*4f50*/  @!P0 BRA `(.L_x_98) ;  /* 0x0000004000fc8947 */ /* 0x004fea0003800000 */
.L_x_216:
[----:B------:R-:W3:Y:S01]  /*4f60*/  LDS.128 R4, [R4+0x270] ;  /* 0x0002700004047984 */ /* 0x000ee20000000c00 */
[----:B------:R-:W-:Y:S01]  /*4f70*/  UISETP.GE.AND UP0, UPT, UR42, 0x1, UPT ;  /* 0x000000012a00788c */ /* 0x000fe2000bf06270 */
[----:B------:R-:W-:Y:S01]  /*4f80*/  @!PT LDS RZ, [RZ] ;  /* 0x00000000fffff984 */ /* 0x000fe20000000800 */
[----:B------:R-:W-:Y:S01]  /*4f90*/  @!PT LDS RZ, [RZ] ;  /* 0x00000000fffff984 */ /* 0x000fe20000000800 */
[----:B------:R-:W-:Y:S01]  /*4fa0*/  @!PT LDS RZ, [RZ] ;  /* 0x00000000fffff984 */ /* 0x000fe20000000800 */
[----:B------:R-:W-:Y:S01]  /*4fb0*/  @!PT LDS RZ, [RZ] ;  /* 0x00000000fffff984 */ /* 0x000fe20000000800 */
[----:B------:R4:W-:Y:S06]  /*4fc0*/  MEMBAR.ALL.CTA ;  /* 0x0000000000007992 */ /* 0x0009ec0000008000 */
[----:B----4-:R-:W4:Y:S01]  /*4fd0*/  FENCE.VIEW.ASYNC.S ;  /* 0x00000000000073c6 */ /* 0x010f220000000000 */
[----:B---3--:R-:W-:Y:S11]  /*4fe0*/  LOP3.LUT P0, RZ, R6, 0x1, RZ, 0xc0, !PT ;  /* 0x0000000106ff7812 */ /* 0x008ff6000780c0ff */
[----:B------:R-:W-:Y:S02]  /*4ff0*/  @!UPT UIADD3 URZ, UPT, UPT, URZ, URZ, URZ ;  /* 0x000000fffffff290 */ /* 0x000fe4000fffe0ff */
[----:B----4-:R-:W-:Y:S01]  /*5000*/  VOTEU.ANY UP2, P0 ;  /* 0x0000000000ff7886 */ /* 0x010fe20000040100 */
[----:B------:R-:W-:Y:S11]  /*5010*/  PLOP3.LUT P0, PT, PT, PT, UP2, 0x80, 0x8 ;  /* 0x000000000008781c */ /* 0x000ff60003f0f028 */
[----:B------:R-:W-:Y:S02]  /*5020*/  @!UPT UIADD3 URZ, UPT, UPT, URZ, URZ, URZ ;  /* 0x000000fffffff290 */ /* 0x000fe4000fffe0ff */
[----:B--2---:R-:W-:Y:S02]  /*5030*/  @P0 SHF.R.U32.HI R0, RZ, 0x10, R5 ;  /* 0x00000010ff000819 */ /* 0x004fe40000011605 */
[----:B------:R-:W-:Y:S02]  /*5040*/  @P0 MOV R2, R4 ;  /* 0x0000000400020202 */ /* 0x000fe40000000f00 */
[----:B------:R-:W-:Y:S01]  /*5050*/  @P0 R2UR UR4, R0 ;  /* 0x00000000000402ca */ /* 0x000fe200000e0000 */
[----:B------:R-:W-:Y:S01]  /*5060*/  VIADD R0, R8, 0x1f0 ;  /* 0x000001f008007836 */ /* 0x000fe20000000000 */
[----:B------:R-:W-:Y:S02]  /*5070*/  @P0 LOP3.LUT R4, R5, 0xffff, RZ, 0xc0, !PT ;  /* 0x0000ffff05040812 */ /* 0x000fe400078ec0ff */
[----:B------:R-:W-:Y:S02]  /*5080*/  @P0 R2UR UR6, R2 ;  /* 0x00000000020602ca */ /* 0x000fe400000e0000 */
[----:B------:R-:W-:Y:S02]  /*5090*/  PRMT R0, RZ, 0x654, R0 ;  /* 0x00000654ff007816 */ /* 0x000fe40000000000 */
[----:B------:R-:W-:Y:S02]  /*50a0*/  @P0 R2UR UR5, R4 ;  /* 0x00000000040502ca */ /* 0x000fe400000e0000 */
[----:B------:R2:W-:Y:S03]  /*50b0*/  SYNCS.ARRIVE.TRANS64.RED.A1T0 RZ, [R0+URZ], RZ ;  /* 0x000000ff00ff79a7 */ /* 0x0005e600081004ff */
[----:B------:R-:W-:Y:S04]  /*50c0*/  @UP2 UMOV UR27, UR4 ;  /* 0x00000004001b2c82 */ /* 0x000fe80008000000 */
[----:B------:R-:W-:Y:S04]  /*50d0*/  @UP2 UMOV UR14, UR6 ;  /* 0x00000006000e2c82 */ /* 0x000fe80008000000 */
[----:B------:R-:W-:Y:S01]  /*50e0*/  @UP2 UMOV UR13, UR5 ;  /* 0x00000005000d2c82 */ /* 0x000fe20008000000 */
[----:B------:R-:W-:Y:S05]  /*50f0*/  BRA.U !UP0, `(.L_x_99) ;  /* 0x0000000108c07547 */ /* 0x000fea000b800000 */
[----:B------:R-:W-:Y:S02]  /*5100*/  UIMAD.WIDE.U32 UR8, UR13, UR35, URZ ;  /* 0x000000230d0872a5 */ /* 0x000fe4000f8e00ff */
[----:B------:R-:W-:Y:S02]  /*5110*/  UP2UR UR12, UPR, URZ, 0x4 ;  /* 0x00000004ff0c7883 */ /* 0x000fe40008000000 */
[----:B------:R-:W-:Y:S02]  /*5120*/  UISETP.NE.AND UP2, UPT, UR34, 0x1, UPT ;  /* 0x000000012200788c */ /* 0x000fe4000bf45270 */
[----:B------:R-:W-:Y:S02]  /*5130*/  UIMAD.WIDE.U32 UR10, UR14, UR32, URZ ;  /* 0x000000200e0a72a5 */ /* 0x000fe4000f8e00ff */
[----:B------:R-:W-:Y:S02]  /*5140*/  USEL UR4, UR31, UR38, !UP2 ;  /* 0x000000261f047287 */ /* 0x000fe4000d000000 */
[----:B------:R-:W-:Y:S02]  /*5150*/  UISETP.NE.AND UP0, UPT, UR15, 0x1, UPT ;  /* 0x000000010f00788c */ /* 0x000fe4000bf05270 */
[----:B------:R-:W-:Y:S02]  /*5160*/  UP2UR UR22, UPR, URZ, 0x2 ;  /* 0x00000002ff167883 */ /* 0x000fe40008000000 */
[----:B------:R-:W-:Y:S02]  /*5170*/  UISETP.NE.AND UP1, UPT, UR42, 0x1, UPT ;  /* 0x000000012a00788c */ /* 0x000fe4000bf25270 */
[----:B-1----:R-:W-:Y:S02]  /*5180*/  UIMAD.WIDE.U32 UR18, UR4, UR16, URZ ;  /* 0x00000010041272a5 */ /* 0x002fe4000f8e00ff */
[----:B------:R-:W-:Y:S01]  /*5190*/  USEL UR7, UR37, UR39, !UP0 ;  /* 0x0000002725077287 */ /* 0x000fe2000c000000 */
[----:B------:R-:W-:Y:S02]  /*51a0*/  UMOV UR5, UR9 ;  /* 0x0000000900057c82 */ /* 0x000fe40008000000 */
[----:B------:R-:W-:Y:S02]  /*51b0*/  USHF.R.U32.HI UR6, URZ, UR41, UR5 ;  /* 0x00000029ff067299 */ /* 0x000fe40008011605 */
[----:B------:R-:W-:Y:S02]  /*51c0*/  UIMAD.WIDE.U32 UR20, UR7, UR16, URZ ;  /* 0x00000010071472a5 */ /* 0x000fe4000f8e00ff */
[----:B------:R-:W-:Y:S02]  /*51d0*/  USEL UR6, UR13, UR6, !UP2 ;  /* 0x000000060d067287 */ /* 0x000fe4000d000000 */
[----:B------:R-:W-:Y:S01]  /*51e0*/  UISETP.NE.AND UP2, UPT, UR12, URZ, UPT ;  /* 0x000000ff0c00728c */ /* 0x000fe2000bf45270 */
[----:B------:R-:W-:Y:S01]  /*51f0*/  UMOV UR5, UR11 ;  /* 0x0000000b00057c82 */ /* 0x000fe20008000000 */
[----:B------:R-:W-:Y:S02]  /*5200*/  UIMAD.WIDE.U32 UR10, UR6, UR16, URZ ;  /* 0x00000010060a72a5 */ /* 0x000fe4000f8e00ff */
[----:B------:R-:W-:Y:S03]  /*5210*/  USHF.R.U32.HI UR8, URZ, UR33, UR5 ;  /* 0x00000021ff087299 */ /* 0x000fe60008011605 */
[----:B------:R-:W-:Y:S02]  /*5220*/  UMOV UR5, UR19 ;  /* 0x0000001300057c82 */ /* 0x000fe40008000000 */
[----:B------:R-:W-:Y:S03]  /*5230*/  @UP1 USHF.R.U32.HI UR4, URZ, UR17, UR5 ;  /* 0x00000011ff041299 */ /* 0x000fe60008011605 */
[----:B------:R-:W-:Y:S01]  /*5240*/  UMOV UR5, UR21 ;  /* 0x0000001500057c82 */ /* 0x000fe20008000000 */
[----:B------:R-:W-:Y:S02]  /*5250*/  UIMAD UR4, UR42, UR4, URZ ;  /* 0x000000042a0472a4 */ /* 0x000fe4000f8e02ff */
[----:B------:R-:W-:Y:S02]  /*5260*/  @UP1 USHF.R.U32.HI UR7, URZ, UR17, UR5 ;  /* 0x00000011ff071299 */ /* 0x000fe40008011605 */
[----:B------:R-:W-:Y:S02]  /*5270*/  USEL UR5, UR14, UR8, !UP0 ;  /* 0x000000080e057287 */ /* 0x000fe4000c000000 */
[----:B------:R-:W-:Y:S02]  /*5280*/  UIMAD UR8, UR42, UR7, URZ ;  /* 0x000000072a0872a4 */ /* 0x000fe4000f8e02ff */
[----:B------:R-:W-:Y:S03]  /*5290*/  UISETP.GE.AND UP0, UPT, UR6, UR4, UPT ;  /* 0x000000040600728c */ /* 0x000fe6000bf06270 */
[----:B------:R-:W-:Y:S01]  /*52a0*/  UMOV UR4, UR11 ;  /* 0x0000000b00047c82 */ /* 0x000fe20008000000 */
[----:B------:R-:W-:Y:S02]  /*52b0*/  UISETP.GE.OR UP0, UPT, UR5, UR8, UP0 ;  /* 0x000000080500728c */ /* 0x000fe40008706670 */
[----:B------:R-:W-:Y:S02]  /*52c0*/  USHF.R.U32.HI UR4, URZ, UR17, UR4 ;  /* 0x00000011ff047299 */ /* 0x000fe40008011604 */
[----:B------:R-:W-:Y:S02]  /*52d0*/  UIMAD.WIDE.U32 UR8, UR5, UR16, URZ ;  /* 0x00000010050872a5 */ /* 0x000fe4000f8e00ff */
[----:B------:R-:W-:Y:S04]  /*52e0*/  USEL UR10, UR6, UR4, !UP1 ;  /* 0x00000004060a7287 */ /* 0x000fe8000c800000 */
[----:B------:R-:W-:Y:S01]  /*52f0*/  UIADD3 UR11, UPT, UPT, -UR10, URZ, URZ ;  /* 0x000000ff0a0b7290 */ /* 0x000fe2000fffe1ff */
[----:B------:R-:W-:Y:S02]  /*5300*/  @!UP0 UMOV UR4, UR9 ;  /* 0x0000000900048c82 */ /* 0x000fe40008000000 */
[----:B------:R-:W-:Y:S02]  /*5310*/  @!UP0 USHF.R.U32.HI UR4, URZ, UR17, UR4 ;  /* 0x00000011ff048299 */ /* 0x000fe40008011604 */
[----:B------:R-:W-:Y:S02]  /*5320*/  UIMAD UR8, UR42, UR11, UR6 ;  /* 0x0000000b2a0872a4 */ /* 0x000fe4000f8e0206 */
[----:B------:R-:W-:Y:S02]  /*5330*/  @!UP0 USEL UR4, UR5, UR4, !UP1 ;  /* 0x0000000405048287 */ /* 0x000fe4000c800000 */
[----:B------:R-:W-:Y:S02]  /*5340*/  UISETP.NE.AND UP1, UPT, UR22, URZ, UPT ;  /* 0x000000ff1600728c */ /* 0x000fe4000bf25270 */
[----:B------:R-:W-:Y:S02]  /*5350*/  @!UP0 UIMAD UR8, UR7, UR8, UR4 ;  /* 0x00000008070882a4 */ /* 0x000fe4000f8e0204 */
[----:B------:R-:W-:Y:S02]  /*5360*/  @!UP0 UIADD3 UR9, UPT, UPT, UR10, -UR4, URZ ;  /* 0x800000040a098290 */ /* 0x000fe4000fffe0ff */
[----:B------:R-:W-:Y:S02]  /*5370*/  UIADD3 UR4, UPT, UPT, -UR5, URZ, URZ ;  /* 0x000000ff05047290 */ /* 0x000fe4000fffe1ff */
[----:B------:R-:W-:Y:S02]  /*5380*/  UIADD3 UR7, UPT, UPT, -UR6, URZ, URZ ;  /* 0x000000ff06077290 */ /* 0x000fe4000fffe1ff */
[----:B------:R-:W-:Y:S02]  /*5390*/  @!UP0 UIMAD UR6, UR9, UR42, UR5 ;  /* 0x0000002a090682a4 */ /* 0x000fe4000f8e0205 */
[----:B------:R-:W-:Y:S02]  /*53a0*/  UIMAD UR14, UR15, UR4, UR14 ;  /* 0x000000040f0e72a4 */ /* 0x000fe4000f8e020e */
[----:B------:R-:W-:Y:S01]  /*53b0*/  UIMAD UR13, UR34, UR7, UR13 ;  /* 0x00000007220d72a4 */ /* 0x000fe2000f8e020d */
[----:B------:R-:W-:Y:S02]  /*53c0*/  @!UP0 UMOV UR5, UR8 ;  /* 0x0000000800058c82 */ /* 0x000fe40008000000 */
[----:B------:R-:W-:Y:S02]  /*53d0*/  UIMAD UR14, UR5, UR15, UR14 ;  /* 0x0000000f050e72a4 */ /* 0x000fe4000f8e020e */
[----:B------:R-:W-:Y:S11]  /*53e0*/  UIMAD UR13, UR6, UR34, UR13 ;  /* 0x00000022060d72a4 */ /* 0x000ff6000f8e020d */
[----:B------:R-:W-:Y:S01]  /*53f0*/  @!UPT UIADD3 URZ, UPT, UPT, URZ, URZ, URZ ;  /* 0x000000fffffff290 */ /* 0x000fe2000fffe0ff */
.L_x_99:
[----:B------:R-:W3:Y:S01]  /*5400*/  @!UP3 LDCU.128 UR20, c[0x0][0xb10] ;  /* 0x00016200ff14b7ac */ /* 0x000ee20008000c00 */
[----:B------:R-:W-:Y:S04]  /*5410*/  ISETP.NE.U32.AND P0, PT, RZ, UR28, PT ;  /* 0x0000001cff007c0c */ /* 0x000fe8000bf05070 */
[----:B------:R-:W-:Y:S01]  /*5420*/  ISETP.NE.AND.EX P0, PT, RZ, UR29, PT, P0 ;  /* 0x0000001dff007c0c */ /* 0x000fe2000bf05300 */
[----:B------:R-:W4:Y:S01]  /*5430*/  @!UP3 LDCU UR5, c[0x0][0xb0c] ;  /* 0x00016180ff05b7ac */ /* 0x000f220008000800 */
[----:B------:R-:W-:Y:S02]  /*5440*/  USHF.L.U32 UR11, UR26, 0x6, URZ ;  /* 0x000000061a0b7899 */ /* 0x000fe400080006ff */
[----:B------:R-:W-:Y:S02]  /*5450*/  USHF.L.U32 UR10, UR30, 0x6, URZ ;  /* 0x000000061e0a7899 */ /* 0x000fe400080006ff */
[----:B---3--:R-:W-:Y:S07]  /*5460*/  UIMAD.WIDE.U32 UR6, UR14, UR20, URZ ;  /* 0x000000140e0672a5 */ /* 0x008fee000f8e00ff */
[----:B------:R-:W-:Y:S01]  /*5470*/  @!UP3 UMOV UR4, UR7 ;  /* 0x000000070004bc82 */ /* 0x000fe20008000000 */
[----:B----4-:R-:W-:Y:S02]  /*5480*/  @!UP3 UISETP.NE.AND UP0, UPT, UR5, 0x1, UPT ;  /* 0x000000010500b88c */ /* 0x010fe4000bf05270 */
[----:B------:R-:W-:Y:S02]  /*5490*/  @!UP3 USHF.R.U32.HI UR4, URZ, UR21, UR4 ;  /* 0x00000015ff04b299 */ /* 0x000fe40008011604 */
[----:B------:R-:W-:Y:S02]  /*54a0*/  UIMAD.WIDE.U32 UR6, UR13, UR23, URZ ;  /* 0x000000170d0672a5 */ /* 0x000fe4000f8e00ff */
[----:B------:R-:W-:Y:S02]  /*54b0*/  @!UP3 USEL UR8, UR14, UR4, !UP0 ;  /* 0x000000040e08b287 */ /* 0x000fe4000c000000 */
[----:B------:R-:W-:Y:S03]  /*54c0*/  @!UP3 UISETP.NE.AND UP0, UPT, UR22, 0x1, UPT ;  /* 0x000000011600b88c */ /* 0x000fe6000bf05270 */
[----:B------:R-:W-:Y:S02]  /*54d0*/  @!UP3 UMOV UR6, UR7 ;  /* 0x000000070006bc82 */ /* 0x000fe40008000000 */
[----:B------:R-:W3:Y:S02]  /*54e0*/  @!UP3 LDCU UR4, c[0x0][0xb20] ;  /* 0x00016400ff04b7ac */ /* 0x000ee40008000800 */
[----:B---3--:R-:W-:Y:S04]  /*54f0*/  @!UP3 USHF.R.U32.HI UR6, URZ, UR4, UR6 ;  /* 0x00000004ff06b299 */ /* 0x008fe80008011606 */
[----:B------:R-:W-:Y:S04]  /*5500*/  @!UP3 USEL UR6, UR13, UR6, !UP0 ;  /* 0x000000060d06b287 */ /* 0x000fe8000c000000 */
[----:B------:R-:W-:Y:S02]  /*5510*/  @!UP3 UIADD3 UR4, UPT, UPT, -UR8, UR6, URZ ;  /* 0x000000060804b290 */ /* 0x000fe4000fffe1ff */
[----:B------:R-:W-:Y:S02]  /*5520*/  @!UP3 UIADD3 UR6, UPT, UPT, UR8, -UR6, URZ ;  /* 0x800000060806b290 */ /* 0x000fe4000fffe0ff */
[----:B------:R-:W-:Y:S02]  /*5530*/  @!UP3 UIMAD UR14, UR4, UR5, UR14 ;  /* 0x00000005040eb2a4 */ /* 0x000fe4000f8e020e */
[----:B------:R-:W-:Y:S01]  /*5540*/  @!UP3 UIMAD UR13, UR6, UR22, UR13 ;  /* 0x00000016060db2a4 */ /* 0x000fe2000f8e020d */
[----:B------:R-:W-:Y:S11]  /*5550*/  BRA.U UP4, `(.L_x_100) ;  /* 0x0000000104107547 */ /* 0x000ff6000b800000 */
[----:B------:R-:W-:Y:S04]  /*5560*/  MOV R2, UR40 ;  /* 0x0000002800027c02 */ /* 0x000fe80008000f00 */
[----:B------:R-:W-:Y:S04]  /*5570*/  SHF.L.U32 R2, R2, 0x1f, RZ ;  /* 0x0000001f02027819 */ /* 0x000fe800000006ff */
[----:B------:R-:W3:Y:S02]  /*5580*/  SYNCS.PHASECHK.TRANS64.TRYWAIT P1, [UR24+0x1d8], R2 ;  /* 0x0001d802ff0075a7 */ /* 0x000ee40008021118 */
[----:B---3--:R-:W-:Y:S05]  /*5590*/  @!P1 BRA `(.L_x_101) ;  /* 0x0000003c00809947 */ /* 0x008fea0003800000 */
.L_x_100:
[----:B------:R-:W-:Y:S05]  /*55a0*/  BRA.U !UP6, `(.L_x_102) ;  /* 0x000000010e387547 */ /* 0x000fea000b800000 */
[----:B------:R-:W-:Y:S01]  /*55b0*/  UPLOP3.LUT UP1, UPT, UPT, UPT, UP5, 0x80, 0x8 ;  /* 0x000000000008789c */ /* 0x000fe20003f2f050 */
[----:B--2---:R-:W-:Y:S01]  /*55c0*/  HFMA2 R0, -RZ, RZ, 0, 5.9604644775390625e-08 ;  /* 0x00000001ff007431 */ /* 0x004fe200000001ff */
[----:B------:R-:W2:Y:S01]  /*55d0*/  LDCU.64 UR8, c[0x0][0x358] ;  /* 0x00006b00ff0877ac */ /* 0x000ea20008000a00 */
[----:B------:R-:W-:Y:S03]  /*55e0*/  IMAD.MOV.U32 R45, RZ, RZ, 0x1 ;  /* 0x00000001ff2d7424 */ /* 0x000fe600078e00ff */
[----:B------:R-:W-:Y:S05]  /*55f0*/  PLOP3.LUT P1, PT, PT, PT, UP1, 0x80, 0x8 ;  /* 0x000000000008781c */ /* 0x000fea0003f2f018 */
[----:B------:R-:W3:Y:S01]  /*5600*/  @UP1 LDCU.64 UR4, c[0x0][0x888] ;  /* 0x00011100ff0417ac */ /* 0x000ee20008000a00 */
[----:B------:R-:W-:Y:S07]  /*5610*/  @UP1 UIMAD UR6, UR36, UR28, URZ ;  /* 0x0000001c240612a4 */ /* 0x000fee000f8e02ff */
[----:B------:R-:W-:Y:S01]  /*5620*/  @!P1 PRMT R45, R0, 0x7610, R45 ;  /* 0x00007610002d9816 */ /* 0x000fe2000000002d */
[----:B---3--:R-:W-:Y:S06]  /*5630*/  @UP1 UIMAD.WIDE UR4, UR6, 0x4, UR4 ;  /* 0x00000004060418a5 */ /* 0x008fec000f8e0204 */
[----:B-----5:R-:W-:Y:S01]  /*5640*/  IMAD.U32 R26, RZ, RZ, UR4 ;  /* 0x00000004ff1a7e24 */ /* 0x020fe2000f8e00ff */
[----:B------:R-:W-:Y:S04]  /*5650*/  MOV R27, UR5 ;  /* 0x00000005001b7c02 */ /* 0x000fe80008000f00 */
[----:B------:R-:W3:Y:S01]  /*5660*/  @!UP1 LDCU UR4, c[0x0][0x880] ;  /* 0x00011000ff0497ac */ /* 0x000ee20008000800 */
[----:B--2---:R4:W5:Y:S02]  /*5670*/  @P1 LDG.E R26, desc[UR8][R26.64] ;  /* 0x000000081a1a1981 */ /* 0x004964000c1e1900 */
[----:B---34-:R-:W-:Y:S07]  /*5680*/  @!P1 IMAD.U32 R26, RZ, RZ, UR4 ;  /* 0x00000004ff1a9e24 */ /* 0x018fee000f8e00ff */
.L_x_102:
[----:B-----5:R-:W-:Y:S01]  /*5690*/  @!P0 FSETP.EQ.AND P2, PT, R26, RZ, PT ;  /* 0x000000ff1a00820b */ /* 0x020fe20003f42000 */
[----:B------:R-:W-:Y:S01]  /*56a0*/  @!UPT UIADD3 URZ, UPT, UPT, URZ, URZ, URZ ;  /* 0x000000fffffff290 */ /* 0x000fe2000fffe0ff */
[----:B------:R-:W-:Y:S11]  /*56b0*/  @!P0 BRA `(.L_x_103) ;  /* 0x0000000000148947 */ /* 0x000ff60003800000 */
[----:B------:R-:W-:Y:S02]  /*56c0*/  LOP3.LUT P0, RZ, R45, 0xff, RZ, 0xc0, !PT ;  /* 0x000000ff2dff7812 */ /* 0x000fe4000780c0ff */
[----:B------:R-:W-:Y:S04]  /*56d0*/  PLOP3.LUT P2, PT, PT, PT, UP1, 0x80, 0x8 ;  /* 0x000000000008781c */ /* 0x000fe80003f4f018 */
[----:B------:R-:W-:Y:S07]  /*56e0*/  PLOP3.LUT P2, PT, P2, PT, PT, 0x8, 0x80 ;  /* 0x000000000080781c */ /* 0x000fee000174e170 */
[----:B------:R-:W-:Y:S11]  /*56f0*/  @P0 FSETP.EQ.AND P2, PT, R26, RZ, PT ;  /* 0x000000ff1a00020b */ /* 0x000ff60003f42000 */
[----:B------:R-:W-:Y:S02]  /*5700*/  @!UPT UIADD3 URZ, UPT, UPT, URZ, URZ, URZ ;  /* 0x000000fffffff290 */ /* 0x000fe4000fffe0ff */
.L_x_103:
[----:B------:R-:W-:Y:S01]  /*5710*/  ULEA UR4, UR25, UR24, 0x3 ;  /* 0x0000001819047291 */ /* 0x000fe2000f8e18ff */
[----:B--2---:R-:W-:Y:S02]  /*5720*/  SHF.L.U32 R2, R11, 0x1f, RZ ;  /* 0x0000001f0b027819 */ /* 0x004fe400000006ff */
[----:B------:R-:W-:Y:S04]  /*5730*/  ELECT P1, URZ, PT ;  /* 0x0000000000ff782f */ /* 0x000fe80003820000 */
[----:B------:R-:W-:Y:S02]  /*5740*/  PLOP3.LUT P1, PT, P2, P1, PT, 0xf2, 0x2f ;  /* 0x00000000002f781c */ /* 0x000fe40001723e72 */
[----:B------:R-:W2:Y:S02]  /*5750*/  SYNCS.PHASECHK.TRANS64.TRYWAIT P0, [UR4+0x1b8], R2 ;  /* 0x0001b802ff0075a7 */ /* 0x000ea40008001104 */
[----:B--2---:R-:W-:Y:S09]  /*5760*/  @!P0 BRA `(.L_x_104) ;  /* 0x0000003c00248947 */ /* 0x004ff20003800000 */
.L_x_219:
[----:B------:R-:W-:Y:S01]  /*5770*/  VOTEU.ALL UP0, P1 ;  /* 0x0000000000ff7886 */ /* 0x000fe20000800000 */
[----:B--2---:R-:W-:Y:S01]  /*5780*/  @!P1 IADD3 R2, P0, PT, R12, 0x580, RZ ;  /* 0x000005800c029810 */ /* 0x004fe20007f1e0ff */
[----:B------:R-:W-:Y:S01]  /*5790*/  UIADD3 UR9, UPT, UPT, UR4, 0x1a0, URZ ;  /* 0x000001a004097890 */ /* 0x000fe2000fffe0ff */
[----:B------:R-:W-:Y:S01]  /*57a0*/  VIADD R10, R10, 0x1 ;  /* 0x000000010a0a7836 */ /* 0x000fe20000000000 */
[----:B------:R-:W-:Y:S01]  /*57b0*/  UMOV UR22, 0x0 ;  /* 0x0000000000167882 */ /* 0x000fe20000000000 */
[----:B------:R-:W-:Y:S01]  /*57c0*/  @!UP0 ULEA UR5, UR25, UR24, 0xc ;  /* 0x0000001819058291 */ /* 0x000fe2000f8e60ff */
[----:B------:R-:W-:Y:S01]  /*57d0*/  @!P1 IMAD.X R0, RZ, RZ, R13, P0 ;  /* 0x000000ffff009224 */ /* 0x000fe200000e060d */
[----:B------:R-:W-:Y:S01]  /*57e0*/  @!P1 R2UR UR7, R2 ;  /* 0x00000000020792ca */ /* 0x000fe200000e0000 */
[----:B------:R-:W-:Y:S01]  /*57f0*/  @!P1 IMAD.MOV.U32 R2, RZ, RZ, 0x1000 ;  /* 0x00001000ff029424 */ /* 0x000fe200078e00ff */
[----:B------:R-:W-:Y:S02]  /*5800*/  @!UP0 UIADD3 UR8, UPT, UPT, UR5, 0x400, URZ ;  /* 0x0000040005088890 */ /* 0x000fe4000fffe0ff */
[----:B------:R-:W-:Y:S01]  /*5810*/  UIADD3 UR5, UPT, UPT, UR25, 0x1, URZ ;  /* 0x0000000119057890 */ /* 0x000fe2000fffe0ff */
[----:B------:R-:W-:Y:S01]  /*5820*/  UMOV UR23, 0x10000000 ;  /* 0x1000000000177882 */ /* 0x000fe20000000000 */
[----:B------:R-:W-:Y:S02]  /*5830*/  UMOV UR12, UR36 ;  /* 0x00000024000c7c82 */ /* 0x000fe40008000000 */
[----:B------:R-:W-:Y:S04]  /*5840*/  UISETP.NE.AND UP0, UPT, UR5, 0x3, UPT ;  /* 0x000000030500788c */ /* 0x000fe8000bf05270 */
[----:B------:R-:W-:Y:S01]  /*5850*/  USEL UR6, UR5, URZ, UP0 ;  /* 0x000000ff05067287 */ /* 0x000fe20008000000 */
[----:B------:R-:W-:Y:S01]  /*5860*/  @!P1 R2UR UR5, R0 ;  /* 0x00000000000592ca */ /* 0x000fe200000e0000 */
[----:B------:R-:W-:Y:S01]  /*5870*/  IMAD.U32 R4, RZ, RZ, UR7 ;  /* 0x00000007ff047e24 */ /* 0x000fe2000f8e00ff */
[----:B------:R-:W-:Y:S02]  /*5880*/  USEL UR20, URZ, 0x1, UP0 ;  /* 0x00000001ff147887 */ /* 0x000fe40008000000 */
[----:B------:R-:W-:Y:S01]  /*5890*/  VOTEU.ALL UP0, P1 ;  /* 0x0000000000ff7886 */ /* 0x000fe20000800000 */
[----:B------:R-:W-:Y:S01]  /*58a0*/  UPRMT UR7, UR54, 0x654, UR9 ;  /* 0x0000065436077896 */ /* 0x000fe20008000009 */
[----:B------:R-:W-:Y:S02]  /*58b0*/  @!P1 R2UR UR18, R4 ;  /* 0x00000000041292ca */ /* 0x000fe400000e0000 */
[----:B------:R-:W-:Y:S04]  /*58c0*/  LOP3.LUT R11, R11, UR20, RZ, 0x3c, !PT ;  /* 0x000000140b0b7c12 */ /* 0x000fe8000f8e3cff */
[----:B------:R-:W-:Y:S01]  /*58d0*/  SHF.L.U32 R0, R11, 0x1f, RZ ;  /* 0x0000001f0b007819 */ /* 0x000fe200000006ff */
[----:B------:R-:W-:Y:S01]  /*58e0*/  IMAD.U32 R5, RZ, RZ, UR5 ;  /* 0x00000005ff057e24 */ /* 0x000fe2000f8e00ff */
[----:B------:R-:W-:Y:S04]  /*58f0*/  ULEA UR5, UR6, UR24, 0x3 ;  /* 0x0000001806057291 */ /* 0x000fe8000f8e18ff */
[----:B------:R-:W-:Y:S11]  /*5900*/  @!P1 R2UR UR19, R5 ;  /* 0x00000000051392ca */ /* 0x000ff600000e0000 */
[----:B------:R-:W-:Y:S02]  /*5910*/  @!UPT UIADD3 URZ, UPT, UPT, URZ, URZ, URZ ;  /* 0x000000fffffff290 */ /* 0x000fe4000fffe0ff */
[----:B------:R2:W-:Y:S01]  /*5920*/  @!UP0 UTMALDG.3D [UR8], [UR18], desc[UR22] ;  /* 0x00001608120085b4 */ /* 0x0005e20008011000 */
[----:B------:R2:W-:Y:S01]  /*5930*/  @!P1 SYNCS.ARRIVE.TRANS64.RED.A0TR RZ, [UR4+0x1a0], R2 ;  /* 0x0001a002ffff99a7 */ /* 0x0005e20008300404 */
[----:B------:R-:W-:Y:S01]  /*5940*/  SYNCS.ARRIVE.TRANS64.RED.A1T0 RZ, [UR7], RZ ;  /* 0x000000ffffff79a7 */ /* 0x000fe20008100407 */
[----:B------:R-:W3:Y:S02]  /*5950*/  SYNCS.PHASECHK.TRANS64.TRYWAIT P0, [UR5+0x1b8], R0 ;  /* 0x0001b800ff0075a7 */ /* 0x000ee40008001105 */
[----:B--23--:R-:W-:Y:S05]  /*5960*/  @!P0 BRA `(.L_x_105) ;  /* 0x0000003800bc8947 */ /* 0x00cfea0003800000 */
.L_x_221:
[----:B------:R-:W-:Y:S01]  /*5970*/  UIADD3 UR9, UPT, UPT, UR5, 0x1a0, URZ ;  /* 0x000001a005097890 */ /* 0x000fe2000fffe0ff */
[----:B--2---:R-:W-:Y:S01]  /*5980*/  @!P1 IADD3 R2, P0, PT, R12, 0x580, RZ ;  /* 0x000005800c029810 */ /* 0x004fe20007f1e0ff */
[----:B------:R-:W-:Y:S01]  /*5990*/  UPLOP3.LUT UP4, UPT, UPT, UPT, UPT, 0x80, 0x8 ;  /* 0x000000000008789c */ /* 0x000fe20003f8f070 */
[----:B------:R-:W-:Y:S01]  /*59a0*/  R2UR UR22, R47 ;  /* 0x000000002f1672ca */ /* 0x000fe200000e0000 */
[----:B------:R-:W-:Y:S01]  /*59b0*/  UMOV UR20, 0x0 ;  /* 0x0000000000147882 */ /* 0x000fe20000000000 */
[----:B------:R-:W-:Y:S01]  /*59c0*/  UMOV UR21, 0x10000000 ;  /* 0x1000000000157882 */ /* 0x000fe20000000000 */
[----:B------:R-:W-:Y:S01]  /*59d0*/  UMOV UR12, UR36 ;  /* 0x00000024000c7c82 */ /* 0x000fe20008000000 */
[----:B------:R-:W-:Y:S01]  /*59e0*/  VOTEU.ALL UP0, P1 ;  /* 0x0000000000ff7886 */ /* 0x000fe20000800000 */
[----:B------:R-:W-:Y:S01]  /*59f0*/  @!P1 IMAD.X R0, RZ, RZ, R13, P0 ;  /* 0x000000ffff009224 */ /* 0x000fe200000e060d */
[----:B------:R-:W-:Y:S01]  /*5a00*/  R2UR UR19, R48 ;  /* 0x00000000301372ca */ /* 0x000fe200000e0000 */
[----:B------:R-:W-:Y:S01]  /*5a10*/  UMOV UR36, UR27 ;  /* 0x0000001b00247c82 */ /* 0x000fe20008000000 */
[C---:B------:R-:W-:Y:S01]  /*5a20*/  ISETP.NE.AND P0, PT, R10.reuse, 0x2, PT ;  /* 0x000000020a00780c */ /* 0x040fe20003f05270 */
[----:B------:R-:W-:Y:S02]  /*5a30*/  @!UP0 ULEA UR4, UR6, UR24, 0xc ;  /* 0x0000001806048291 */ /* 0x000fe4000f8e60ff */
[----:B------:R-:W-:Y:S01]  /*5a40*/  @!UP0 UIADD3 UR10, UPT, UPT, UR10, 0x20, URZ ;  /* 0x000000200a0a8890 */ /* 0x000fe2000fffe0ff */
[----:B------:R-:W-:Y:S01]  /*5a50*/  SEL R10, R10, RZ, P0 ;  /* 0x000000ff0a0a7207 */ /* 0x000fe20000000000 */
[----:B------:R-:W-:Y:S02]  /*5a60*/  @!UP0 UIADD3 UR8, UPT, UPT, UR4, 0x400, URZ ;  /* 0x0000040004088890 */ /* 0x000fe4000fffe0ff */
[----:B------:R-:W-:Y:S01]  /*5a70*/  UIADD3 UR4, UPT, UPT, UR6, 0x1, URZ ;  /* 0x0000000106047890 */ /* 0x000fe2000fffe0ff */
[----:B------:R-:W-:Y:S01]  /*5a80*/  @!P1 R2UR UR6, R2 ;  /* 0x00000000020692ca */ /* 0x000fe200000e0000 */
[----:B------:R-:W-:Y:S02]  /*5a90*/  UIADD3 UR30, UPT, UPT, UR13, UR22, URZ ;  /* 0x000000160d1e7290 */ /* 0x000fe4000fffe0ff */
[----:B------:R-:W-:Y:S02]  /*5aa0*/  UISETP.NE.AND UP0, UPT, UR4, 0x3, UPT ;  /* 0x000000030400788c */ /* 0x000fe4000bf05270 */
[----:B------:R-:W-:Y:S02]  /*5ab0*/  UIADD3 UR26, UPT, UPT, UR14, UR19, URZ ;  /* 0x000000130e1a7290 */ /* 0x000fe4000fffe0ff */
[----:B------:R-:W-:Y:S01]  /*5ac0*/  USEL UR25, UR4, URZ, UP0 ;  /* 0x000000ff04197287 */ /* 0x000fe20008000000 */
[----:B------:R-:W-:Y:S01]  /*5ad0*/  @!P1 R2UR UR4, R0 ;  /* 0x00000000000492ca */ /* 0x000fe200000e0000 */
[----:B------:R-:W-:Y:S01]  /*5ae0*/  USEL UR18, URZ, 0x1, UP0 ;  /* 0x00000001ff127887 */ /* 0x000fe20008000000 */
[----:B------:R-:W-:Y:S01]  /*5af0*/  SEL R0, RZ, 0x1, P0 ;  /* 0x00000001ff007807 */ /* 0x000fe20000000000 */
[----:B------:R-:W-:Y:S02]  /*5b00*/  VOTEU.ALL UP0, P1 ;  /* 0x0000000000ff7886 */ /* 0x000fe40000800000 */
[----:B------:R-:W-:Y:S01]  /*5b10*/  IMAD.U32 R4, RZ, RZ, UR6 ;  /* 0x00000006ff047e24 */ /* 0x000fe2000f8e00ff */
[----:B------:R-:W-:Y:S02]  /*5b20*/  LOP3.LUT R9, R9, R0, RZ, 0x3c, !PT ;  /* 0x0000000009097212 */ /* 0x000fe400078e3cff */
[----:B------:R-:W-:Y:S02]  /*5b30*/  LOP3.LUT R11, R11, UR18, RZ, 0x3c, !PT ;  /* 0x000000120b0b7c12 */ /* 0x000fe4000f8e3cff */
[----:B------:R-:W-:Y:S03]  /*5b40*/  @!P1 R2UR UR6, R4 ;  /* 0x00000000040692ca */ /* 0x000fe600000e0000 */
[----:B------:R-:W-:Y:S01]  /*5b50*/  IMAD.U32 R5, RZ, RZ, UR4 ;  /* 0x00000004ff057e24 */ /* 0x000fe2000f8e00ff */
[----:B------:R-:W-:Y:S04]  /*5b60*/  UPRMT UR4, UR54, 0x654, UR9 ;  /* 0x0000065436047896 */ /* 0x000fe80008000009 */
[----:B------:R-:W-:Y:S11]  /*5b70*/  @!P1 R2UR UR7, R5 ;  /* 0x00000000050792ca */ /* 0x000ff600000e0000 */
[----:B------:R-:W-:Y:S02]  /*5b80*/  @!UPT UIADD3 URZ, UPT, UPT, URZ, URZ, URZ ;  /* 0x000000fffffff290 */ /* 0x000fe4000fffe0ff */
[----:B------:R2:W-:Y:S01]  /*5b90*/  @!UP0 UTMALDG.3D [UR8], [UR6], desc[UR20] ;  /* 0x00001408060085b4 */ /* 0x0005e20008011000 */
[----:B------:R2:W-:Y:S01]  /*5ba0*/  @!P1 SYNCS.ARRIVE.TRANS64.RED.A0TR RZ, [UR5+0x1a0], R3 ;  /* 0x0001a003ffff99a7 */ /* 0x0005e20008300405 */
[----:B------:R-:W-:Y:S01]  /*5bb0*/  SYNCS.ARRIVE.TRANS64.RED.A1T0 RZ, [UR4], RZ ;  /* 0x000000ffffff79a7 */ /* 0x000fe20008100404 */
[----:B------:R-:W-:Y:S05]  /*5bc0*/  BRA.U UP2, `(.L_x_106) ;  /* 0xfffffff102d07547 */ /* 0x000fea000b83ffff */
[----:B------:R-:W-:Y:S01]  /*5bd0*/  UIADD3 UR24, UPT, UPT, UR24, 0x1b8, URZ ;  /* 0x000001b818187890 */ /* 0x000fe2000fffe0ff */
[----:B------:R-:W-:-:S03]  /*5be0*/  SHF.L.U32 R2, R11, 0x1f, RZ ;  /* 0x0000001f0b027819 */ /* 0x000fc600000006ff */
[----:B------:R-:W-:-:S09]  /*5bf0*/  ULEA UR4, UR25, UR24, 0x3 ;  /* 0x0000001819047291 */ /* 0x000fd2000f8e18ff */
[----:B------:R-:W3:Y:S02]  /*5c00*/  SYNCS.PHASECHK.TRANS64.TRYWAIT P0, [UR4], R2 ;  /* 0x00000002ff0075a7 */ /* 0x000ee40008001104 */
[----:B---3--:R-:W-:Y:S05]  /*5c10*/  @!P0 BRA `(.L_x_107) ;  /* 0x0000003800288947 */ /* 0x008fea0003800000 */
.L_x_223:
[----:B------:R-:W-:-:S04]  /*5c20*/  UIADD3 UR4, UPT, UPT, UR25, 0x1, URZ ;  /* 0x0000000119047890 */ /* 0x000fc8000fffe0ff */
[----:B------:R-:W-:-:S04]  /*5c30*/  UISETP.NE.AND UP0, UPT, UR4, 0x3, UPT ;  /* 0x000000030400788c */ /* 0x000fc8000bf05270 */
[----:B--2---:R-:W-:Y:S02]  /*5c40*/  USEL UR6, URZ, 0x1, UP0 ;  /* 0x00000001ff067887 */ /* 0x004fe40008000000 */
[----:B------:R-:W-:-:S04]  /*5c50*/  USEL UR4, UR4, URZ, UP0 ;  /* 0x000000ff04047287 */ /* 0x000fc80008000000 */
[----:B------:R-:W-:Y:S01]  /*5c60*/  ULEA UR5, UR4, UR24, 0x3 ;  /* 0x0000001804057291 */ /* 0x000fe2000f8e18ff */
[----:B------:R-:W-:-:S04]  /*5c70*/  LOP3.LUT R11, R11, UR6, RZ, 0x3c, !PT ;  /* 0x000000060b0b7c12 */ /* 0x000fc8000f8e3cff */
[----:B---3--:R-:W-:-:S04]  /*5c80*/  SHF.L.U32 R2, R11, 0x1f, RZ ;  /* 0x0000001f0b027819 */ /* 0x008fc800000006ff */
[----:B------:R-:W2:Y:S02]  /*5c90*/  SYNCS.PHASECHK.TRANS64.TRYWAIT P0, [UR5], R2 ;  /* 0x00000002ff0075a7 */ /* 0x000ea40008001105 */
[----:B--2---:R-:W-:Y:S05]  /*5ca0*/  @!P0 BRA `(.L_x_108) ;  /* 0x00000038001c8947 */ /* 0x004fea0003800000 */
.L_x_225:
[----:B------:R-:W-:-:S04]  /*5cb0*/  UIADD3 UR4, UPT, UPT, UR4, 0x1, URZ ;  /* 0x0000000104047890 */ /* 0x000fc8000fffe0ff */
[----:B------:R-:W-:-:S04]  /*5cc0*/  UISETP.NE.AND UP0, UPT, UR4, 0x3, UPT ;  /* 0x000000030400788c */ /* 0x000fc8000bf05270 */
[----:B------:R-:W-:Y:S02]  /*5cd0*/  USEL UR5, URZ, 0x1, UP0 ;  /* 0x00000001ff057887 */ /* 0x000fe40008000000 */
[----:B------:R-:W-:-:S04]  /*5ce0*/  USEL UR4, UR4, URZ, UP0 ;  /* 0x000000ff04047287 */ /* 0x000fc80008000000 */
[----:B------:R-:W-:Y:S01]  /*5cf0*/  ULEA UR4, UR4, UR24, 0x3 ;  /* 0x0000001804047291 */ /* 0x000fe2000f8e18ff */
[----:B--2---:R-:W-:-:S04]  /*5d00*/  LOP3.LUT R2, R11, UR5, RZ, 0x3c, !PT ;  /* 0x000000050b027c12 */ /* 0x004fc8000f8e3cff */
[----:B------:R-:W-:Y:S01]  /*5d10*/  SHF.L.U32 R2, R2, 0x1f, RZ ;  /* 0x0000001f02027819 */ /* 0x000fe200000006ff */
[----:B------:R-:W-:-:S07]  /*5d20*/  IMAD.U32 R0, RZ, RZ, UR4 ;  /* 0x00000004ff007e24 */ /* 0x000fce000f8e00ff */
.L_x_109:
[----:B--2---:R2:W3:Y:S02]  /*5d30*/  SYNCS.PHASECHK.TRANS64.TRYWAIT P0, [R0+URZ], R2 ;  /* 0x00000002000075a7 */ /* 0x0044e400080011ff */
[----:B---3--:R-:W-:Y:S05]  /*5d40*/  @!P0 NANOSLEEP.SYNCS 0x989680 ;  /* 0x009896800000895d */ /* 0x008fea0003900000 */
[----:B------:R-:W3:Y:S02]  /*5d50*/  @!P0 SYNCS.PHASECHK.TRANS64 P0, [R0+URZ], R2 ;  /* 0x00000002000085a7 */ /* 0x000ee400080010ff */
[----:B-1-3--:R-:W-:Y:S05]  /*5d60*/  @P0 EXIT ;  /* 0x000000000000094d */ /* 0x00afea0003800000 */
[----:B------:R-:W-:Y:S05]  /*5d70*/  BRA `(.L_x_109) ;  /* 0xfffffffc00ec7947 */ /* 0x000fea000383ffff */
.L_x_97:
[----:B------:R-:W-:-:S06]  /*5d80*/  UISETP.GE.AND UP0, UPT, UR18, 0x4, UPT ;  /* 0x000000041200788c */ /* 0x000fcc000bf06270 */
[----:B------:R-:W-:-:S13]  /*5d90*/  PLOP3.LUT P0, PT, PT, PT, UP0, 0x80, 0x8 ;  /* 0x000000000008781c */ /* 0x000fda0003f0f008 */
[----:B-1----:R-:W-:Y:S05]  /*5da0*/  @!P0 EXIT ;  /* 0x000000000000894d */ /* 0x002fea0003800000 */
[----:B------:R-:W-:Y:S01]  /*5db0*/  BAR.SYNC.DEFER_BLOCKING 0x6, 0xa0 ;  /* 0x0182800000007b1d */ /* 0x000fe20000010000 */
[C---:B------:R-:W-:Y:S01]  /*5dc0*/  IMAD.SHL.U32 R3, R55.reuse, 0x20, RZ ;  /* 0x0000002037037824 */ /* 0x040fe200078e00ff */
[----:B------:R-:W-:Y:S01]  /*5dd0*/  SHF.R.U32.HI R4, RZ, 0x1, R55 ;  /* 0x00000001ff047819 */ /* 0x000fe20000011637 */
[C---:B------:R-:W-:Y:S01]  /*5de0*/  IMAD.SHL.U32 R2, R55.reuse, 0x10, RZ ;  /* 0x0000001037027824 */ /* 0x040fe200078e00ff */
[C---:B------:R-:W-:Y:S01]  /*5df0*/  LOP3.LUT P0, RZ, R55.reuse, 0x4, RZ, 0xc0, !PT ;  /* 0x0000000437ff7812 */ /* 0x040fe2000780c0ff */
[----:B------:R-:W-:Y:S01]  /*5e00*/  IMAD.U32 R23, R55, 0x10000, RZ ;  /* 0x0001000037177824 */ /* 0x000fe200078e00ff */
[----:B------:R-:W-:Y:S01]  /*5e10*/  UMOV UR44, 0x400 ;  /* 0x00000400002c7882 */ /* 0x000fe20000000000 */
[----:B------:R-:W1:Y:S01]  /*5e20*/  LDCU.64 UR4, c[0x0][0x890] ;  /* 0x00011200ff0477ac */ /* 0x000e620008000a00 */
[----:B------:R-:W2:Y:S01]  /*5e30*/  LDC.64 R42, c[0x0][0x8b0] ;  /* 0x00022c00ff2a7b82 */ /* 0x000ea20000000a00 */
[----:B------:R-:W-:Y:S01]  /*5e40*/  LOP3.LUT R5, R3, 0xc0, RZ, 0xc0, !PT ;  /* 0x000000c003057812 */ /* 0x000fe200078ec0ff */
[----:B------:R-:W-:Y:S01]  /*5e50*/  IMAD.SHL.U32 R44, R55, 0x4, RZ ;  /* 0x00000004372c7824 */ /* 0x000fe200078e00ff */
[----:B------:R-:W-:Y:S01]  /*5e60*/  ULEA UR44, UR54, UR44, 0x18 ;  /* 0x0000002c362c7291 */ /* 0x000fe2000f8ec0ff */
[----:B------:R-:W-:Y:S01]  /*5e70*/  LOP3.LUT R2, R2, 0x600, RZ, 0xc0, !PT ;  /* 0x0000060002027812 */ /* 0x000fe200078ec0ff */
[----:B------:R-:W-:Y:S01]  /*5e80*/  IMAD.MOV.U32 R54, RZ, RZ, 0x10 ;  /* 0x00000010ff367424 */ /* 0x000fe200078e00ff */
[----:B------:R-:W-:Y:S01]  /*5e90*/  LOP3.LUT R4, R5, 0x8, R4, 0xf8, !PT ;  /* 0x0000000805047812 */ /* 0x000fe200078ef804 */
[----:B------:R-:W-:Y:S01]  /*5ea0*/  IMAD.MOV.U32 R22, RZ, RZ, RZ ;  /* 0x000000ffff167224 */ /* 0x000fe200078e00ff */
[----:B------:R-:W3:Y:S01]  /*5eb0*/  LDC.64 R40, c[0x0][0x8a8] ;  /* 0x00022a00ff287b82 */ /* 0x000ee20000000a00 */
[----:B------:R-:W-:-:S02]  /*5ec0*/  LOP3.LUT R2, R2, 0x20, R3, 0xf8, !PT ;  /* 0x0000002002027812 */ /* 0x000fc400078ef803 */
[----:B------:R-:W-:Y:S02]  /*5ed0*/  CS2R R52, SRZ ;  /* 0x0000000000347805 */ /* 0x000fe4000001ff00 */
[----:B------:R-:W-:Y:S01]  /*5ee0*/  LOP3.LUT R23, R23, 0x600000, RZ, 0xc0, !PT ;  /* 0x0060000017177812 */ /* 0x000fe200078ec0ff */
[----:B------:R-:W-:Y:S01]  /*5ef0*/  IMAD.MOV.U32 R51, RZ, RZ, RZ ;  /* 0x000000ffff337224 */ /* 0x000fe200078e00ff */
[----:B------:R-:W-:Y:S01]  /*5f00*/  LOP3.LUT R44, R4, 0x18, R44, 0x78, !PT ;  /* 0x00000018042c7812 */ /* 0x000fe200078e782c */
[----:B------:R-:W4:Y:S01]  /*5f10*/  LDCU UR63, c[0x0][0x370] ;  /* 0x00006e00ff3f77ac */ /* 0x000f220008000800 */
[----:B------:R-:W-:Y:S01]  /*5f20*/  LOP3.LUT R2, R2, 0x100, R3, 0xf8, !PT ;  /* 0x0000010002027812 */ /* 0x000fe200078ef803 */
[----:B------:R-:W4:Y:S01]  /*5f30*/  LDS R0, [UR44+0x290] ;  /* 0x0002902cff007984 */ /* 0x000f220008000800 */
[----:B-1----:R-:W-:Y:S01]  /*5f40*/  IMAD.U32 R57, RZ, RZ, UR4 ;  /* 0x00000004ff397e24 */ /* 0x002fe2000f8e00ff */
[----:B------:R-:W-:Y:S01]  /*5f50*/  UIADD3 UR4, UPT, UPT, UR44, 0x400, URZ ;  /* 0x000004002c047890 */ /* 0x000fe2000fffe0ff */
[----:B------:R-:W-:Y:S01]  /*5f60*/  LOP3.LUT R44, R2, R44, RZ, 0xfc, !PT ;  /* 0x0000002c022c7212 */ /* 0x000fe200078efcff */
[----:B------:R-:W-:Y:S01]  /*5f70*/  IMAD.U32 R56, RZ, RZ, UR5 ;  /* 0x00000005ff387e24 */ /* 0x000fe2000f8e00ff */
[----:B------:R-:W-:Y:S01]  /*5f80*/  LOP3.LUT R55, R55, 0x60, RZ, 0xc0, !PT ;  /* 0x0000006037377812 */ /* 0x000fe200078ec0ff */
[----:B------:R-:W1:Y:S01]  /*5f90*/  LDCU UR43, c[0x0][0xb0c] ;  /* 0x00016180ff2b77ac */ /* 0x000e620008000800 */
[----:B------:R-:W-:Y:S01]  /*5fa0*/  SEL R54, R54, 0xfffffff0, !P0 ;  /* 0xfffffff036367807 */ /* 0x000fe20004000000 */
[----:B------:R-:W-:Y:S01]  /*5fb0*/  IMAD.U32 R59, RZ, RZ, UR4 ;  /* 0x00000004ff3b7e24 */ /* 0x000fe2000f8e00ff */
[----:B------:R-:W1:Y:S01]  /*5fc0*/  LDCU UR39, c[0x0][0xb30] ;  /* 0x00016600ff2777ac */ /* 0x000e620008000800 */
[----:B------:R-:W1:Y:S01]  /*5fd0*/  LDCU.64 UR60, c[0x0][0x888] ;  /* 0x00011100ff3c77ac */ /* 0x000e620008000a00 */
[----:B------:R-:W1:Y:S01]  /*5fe0*/  LDCU.64 UR40, c[0x0][0xb28] ;  /* 0x00016500ff2877ac */ /* 0x000e620008000a00 */
[----:B------:R-:W1:Y:S01]  /*5ff0*/  LDCU.128 UR56, c[0x0][0xb10] ;  /* 0x00016200ff3877ac */ /* 0x000e620008000c00 */
[----:B------:R-:W1:Y:S01]  /*6000*/  LDCU UR62, c[0x0][0x374] ;  /* 0x00006e80ff3e77ac */ /* 0x000e620008000800 */
[----:B------:R-:W-:Y:S01]  /*6010*/  UMOV UR55, 0x1 ;  /* 0x0000000100377882 */ /* 0x000fe20000000000 */
[----:B------:R-:W-:Y:S01]  /*6020*/  UMOV UR46, URZ ;  /* 0x000000ff002e7c82 */ /* 0x000fe20008000000 */
[----:B------:R-:W-:Y:S01]  /*6030*/  UMOV UR53, URZ ;  /* 0x000000ff00357c82 */ /* 0x000fe20008000000 */
[----:B------:R-:W-:Y:S01]  /*6040*/  UMOV UR52, URZ ;  /* 0x000000ff00347c82 */ /* 0x000fe20008000000 */
[----:B-1234-:R-:W-:-:S07]  /*6050*/  IMAD.IADD R23, R0, 0x1, R23 ;  /* 0x0000000100177824 */ /* 0x01efce00078e0217 */
.L_x_140:
[C---:B------:R-:W-:Y:S02]  /*6060*/  LEA R0, R51.reuse, UR44, 0x3 ;  /* 0x0000002c33007c11 */ /* 0x040fe4000f8e18ff */
[----:B------:R-:W-:Y:S02]  /*6070*/  SHF.L.U32 R2, R52, 0x1f, RZ ;  /* 0x0000001f34027819 */ /* 0x000fe400000006ff */
[----:B-1----:R-:W-:Y:S02]  /*6080*/  LEA R4, R51, UR44, 0x4 ;  /* 0x0000002c33047c11 */ /* 0x002fe4000f8e20ff */
[----:B------:R-:W1:Y:S02]  /*6090*/  SYNCS.PHASECHK.TRANS64.TRYWAIT P0, [R0+URZ+0x1e0], R2 ;  /* 0x0001e002000075a7 */ /* 0x000e6400080011ff */
[----:B-1----:R-:W-:Y:S05]  /*60a0*/  @!P0 BRA `(.L_x_110) ;  /* 0x0000003400348947 */ /* 0x002fea0003800000 */
.L_x_226:
[----:B------:R-:W-:Y:S01]  /*60b0*/  R2UR UR7, R58 ;  /* 0x000000003a0772ca */ /* 0x000fe200000e0000 */
[----:B------:R-:W2:Y:S01]  /*60c0*/  LDS.128 R4, [R4+0x270] ;  /* 0x0002700004047984 */ /* 0x000ea20000000c00 */
[----:B-1----:R-:W-:Y:S01]  /*60d0*/  VIADD R0, R0, 0x1f0 ;  /* 0x000001f000007836 */ /* 0x002fe20000000000 */
[----:B------:R-:W-:Y:S04]  /*60e0*/  UISETP.GE.AND UP0, UPT, UR42, 0x1, UPT ;  /* 0x000000012a00788c */ /* 0x000fe8000bf06270 */
[----:B------:R-:W-:Y:S01]  /*60f0*/  PRMT R0, RZ, 0x654, R0 ;  /* 0x00000654ff007816 */ /* 0x000fe20000000000 */
[----:B------:R-:W-:Y:S01]  /*6100*/  @!PT LDS RZ, [RZ] ;  /* 0x00000000fffff984 */ /* 0x000fe20000000800 */
[----:B------:R-:W-:Y:S01]  /*6110*/  @!PT LDS RZ, [RZ] ;  /* 0x00000000fffff984 */ /* 0x000fe20000000800 */
[----:B------:R-:W-:Y:S01]  /*6120*/  @!PT LDS RZ, [RZ] ;  /* 0x00000000fffff984 */ /* 0x000fe20000000800 */
[----:B------:R-:W-:Y:S01]  /*6130*/  @!PT LDS RZ, [RZ] ;  /* 0x00000000fffff984 */ /* 0x000fe20000000800 */
[----:B------:R1:W-:Y:S06]  /*6140*/  MEMBAR.ALL.CTA ;  /* 0x0000000000007992 */ /* 0x0003ec0000008000 */
[----:B-1----:R-:W1:Y:S02]  /*6150*/  FENCE.VIEW.ASYNC.S ;  /* 0x00000000000073c6 */ /* 0x002e640000000000 */
[----:B-1----:R1:W-:Y:S01]  /*6160*/  SYNCS.ARRIVE.TRANS64.RED.A1T0 RZ, [R0+URZ], RZ ;  /* 0x000000ff00ff79a7 */ /* 0x0023e200081004ff */
[----:B--2---:R-:W-:Y:S11]  /*6170*/  LOP3.LUT P0, RZ, R6, 0x1, RZ, 0xc0, !PT ;  /* 0x0000000106ff7812 */ /* 0x004ff6000780c0ff */
[----:B------:R-:W-:Y:S02]  /*6180*/  @!UPT UIADD3 URZ, UPT, UPT, URZ, URZ, URZ ;  /* 0x000000fffffff290 */ /* 0x000fe4000fffe0ff */
[----:B------:R-:W-:Y:S01]  /*6190*/  VOTEU.ANY UP1, P0 ;  /* 0x0000000000ff7886 */ /* 0x000fe20000020100 */
[----:B------:R-:W-:Y:S01]  /*61a0*/  PLOP3.LUT P0, PT, PT, PT, UP1, 0x80, 0x8 ;  /* 0x000000000008781c */ /* 0x000fe20003f0f018 */
[----:B------:R-:W-:Y:S06]  /*61b0*/  UP2UR UR4, UPR, URZ, 0x2 ;  /* 0x00000002ff047883 */ /* 0x000fec0008000000 */
[----:B------:R-:W-:Y:S06]  /*61c0*/  IMAD.U32 R60, RZ, RZ, UR4 ;  /* 0x00000004ff3c7e24 */ /* 0x000fec000f8e00ff */
[----:B------:R-:W-:Y:S02]  /*61d0*/  @P0 SHF.R.U32.HI R2, RZ, 0x10, R5 ;  /* 0x00000010ff020819 */ /* 0x000fe40000011605 */
[----:B------:R-:W-:Y:S02]  /*61e0*/  @P0 MOV R3, R4 ;  /* 0x0000000400030202 */ /* 0x000fe40000000f00 */
[----:B------:R-:W-:Y:S02]  /*61f0*/  @P0 R2UR UR4, R2 ;  /* 0x00000000020402ca */ /* 0x000fe400000e0000 */
[----:B------:R-:W-:Y:S02]  /*6200*/  @P0 LOP3.LUT R4, R5, 0xffff, RZ, 0xc0, !PT ;  /* 0x0000ffff05040812 */ /* 0x000fe400078ec0ff */
[----:B------:R-:W-:Y:S02]  /*6210*/  @P0 R2UR UR6, R3 ;  /* 0x00000000030602ca */ /* 0x000fe400000e0000 */
[----:B------:R-:W-:Y:S07]  /*6220*/  @P0 R2UR UR5, R4 ;  /* 0x00000000040502ca */ /* 0x000fee00000e0000 */
[----:B------:R-:W-:Y:S02]  /*6230*/  @UP1 UMOV UR7, UR4 ;  /* 0x0000000400071c82 */ /* 0x000fe40008000000 */
[----:B------:R-:W-:Y:S02]  /*6240*/  IMAD.U32 R58, RZ, RZ, UR7 ;  /* 0x00000007ff3a7e24 */ /* 0x000fe4000f8e00ff */
[----:B------:R-:W-:Y:S02]  /*6250*/  @UP1 UMOV UR38, UR6 ;  /* 0x0000000600261c82 */ /* 0x000fe40008000000 */
[----:B------:R-:W-:Y:S01]  /*6260*/  @UP1 UMOV UR37, UR5 ;  /* 0x0000000500251c82 */ /* 0x000fe20008000000 */
[----:B-1----:R-:W-:Y:S05]  /*6270*/  BRA.U !UP0, `(.L_x_111) ;  /* 0x0000000108cc7547 */ /* 0x002fea000b800000 */
[----:B------:R-:W1:Y:S01]  /*6280*/  LDCU UR12, c[0x0][0xb20] ;  /* 0x00016400ff0c77ac */ /* 0x000e620008000800 */
[----:B------:R-:W-:Y:S02]  /*6290*/  UIMAD.WIDE.U32 UR4, UR62, UR59, URZ ;  /* 0x0000003b3e0472a5 */ /* 0x000fe4000f8e00ff */
[----:B------:R-:W-:Y:S02]  /*62a0*/  UIMAD.WIDE.U32 UR6, UR63, UR56, URZ ;  /* 0x000000383f0672a5 */ /* 0x000fe4000f8e00ff */
[----:B------:R-:W-:Y:S02]  /*62b0*/  UISETP.NE.AND UP0, UPT, UR58, 0x1, UPT ;  /* 0x000000013a00788c */ /* 0x000fe4000bf05270 */
[----:B------:R-:W-:Y:S02]  /*62c0*/  UIMAD.WIDE.U32 UR8, UR37, UR59, URZ ;  /* 0x0000003b250872a5 */ /* 0x000fe4000f8e00ff */
[----:B------:R-:W-:Y:S02]  /*62d0*/  UIMAD.WIDE.U32 UR10, UR38, UR56, URZ ;  /* 0x00000038260a72a5 */ /* 0x000fe4000f8e00ff */
[----:B------:R-:W-:Y:S02]  /*62e0*/  UISETP.NE.AND UP1, UPT, UR43, 0x1, UPT ;  /* 0x000000012b00788c */ /* 0x000fe4000bf25270 */
[----:B------:R-:W-:Y:S01]  /*62f0*/  UISETP.NE.AND UP2, UPT, UR42, 0x1, UPT ;  /* 0x000000012a00788c */ /* 0x000fe2000bf45270 */
[----:B------:R-:W-:Y:S02]  /*6300*/  UMOV UR4, UR5 ;  /* 0x0000000500047c82 */ /* 0x000fe40008000000 */
[----:B-1----:R-:W-:Y:S03]  /*6310*/  USHF.R.U32.HI UR5, URZ, UR12, UR4 ;  /* 0x0000000cff057299 */ /* 0x002fe60008011604 */
[----:B------:R-:W-:Y:S02]  /*6320*/  UMOV UR4, UR7 ;  /* 0x0000000700047c82 */ /* 0x000fe40008000000 */
[----:B------:R-:W-:Y:S02]  /*6330*/  USHF.R.U32.HI UR7, URZ, UR57, UR4 ;  /* 0x00000039ff077299 */ /* 0x000fe40008011604 */
[----:B------:R-:W-:Y:S02]  /*6340*/  USEL UR4, UR62, UR5, !UP0 ;  /* 0x000000053e047287 */ /* 0x000fe4000c000000 */
[----:B------:R-:W-:Y:S01]  /*6350*/  USEL UR7, UR63, UR7, !UP1 ;  /* 0x000000073f077287 */ /* 0x000fe2000c800000 */
[----:B------:R-:W-:Y:S01]  /*6360*/  UMOV UR5, UR9 ;  /* 0x0000000900057c82 */ /* 0x000fe20008000000 */
[----:B------:R-:W-:Y:S02]  /*6370*/  UIMAD.WIDE.U32 UR8, UR4, UR40, URZ ;  /* 0x00000028040872a5 */ /* 0x000fe4000f8e00ff */
[----:B------:R-:W-:Y:S03]  /*6380*/  USHF.R.U32.HI UR6, URZ, UR12, UR5 ;  /* 0x0000000cff067299 */ /* 0x000fe60008011605 */
[----:B------:R-:W-:Y:S01]  /*6390*/  UMOV UR5, UR11 ;  /* 0x0000000b00057c82 */ /* 0x000fe20008000000 */
[----:B------:R-:W-:Y:S02]  /*63a0*/  UIMAD.WIDE.U32 UR10, UR7, UR40, URZ ;  /* 0x00000028070a72a5 */ /* 0x000fe4000f8e00ff */
[----:B------:R-:W-:Y:S02]  /*63b0*/  USHF.R.U32.HI UR12, URZ, UR57, UR5 ;  /* 0x00000039ff0c7299 */ /* 0x000fe40008011605 */
[----:B------:R-:W-:Y:S01]  /*63c0*/  USEL UR6, UR37, UR6, !UP0 ;  /* 0x0000000625067287 */ /* 0x000fe2000c000000 */
[----:B------:R-:W-:Y:S02]  /*63d0*/  UMOV UR5, UR9 ;  /* 0x0000000900057c82 */ /* 0x000fe40008000000 */
[----:B------:R-:W-:Y:S01]  /*63e0*/  UMOV UR10, UR11 ;  /* 0x0000000b000a7c82 */ /* 0x000fe20008000000 */
[----:B------:R-:W-:Y:S02]  /*63f0*/  @UP2 USHF.R.U32.HI UR4, URZ, UR41, UR5 ;  /* 0x00000029ff042299 */ /* 0x000fe40008011605 */
[----:B------:R-:W-:Y:S02]  /*6400*/  @UP2 USHF.R.U32.HI UR7, URZ, UR41, UR10 ;  /* 0x00000029ff072299 */ /* 0x000fe4000801160a */
[----:B------:R-:W-:Y:S02]  /*6410*/  UIMAD UR4, UR42, UR4, URZ ;  /* 0x000000042a0472a4 */ /* 0x000fe4000f8e02ff */
[----:B------:R-:W-:Y:S02]  /*6420*/  UIMAD.WIDE.U32 UR10, UR6, UR40, URZ ;  /* 0x00000028060a72a5 */ /* 0x000fe4000f8e00ff */
[----:B------:R-:W-:Y:S02]  /*6430*/  USEL UR5, UR38, UR12, !UP1 ;  /* 0x0000000c26057287 */ /* 0x000fe4000c800000 */
[----:B------:R-:W-:Y:S02]  /*6440*/  UIMAD UR8, UR42, UR7, URZ ;  /* 0x000000072a0872a4 */ /* 0x000fe4000f8e02ff */
[----:B------:R-:W-:Y:S03]  /*6450*/  UISETP.GE.AND UP0, UPT, UR6, UR4, UPT ;  /* 0x000000040600728c */ /* 0x000fe6000bf06270 */
[----:B------:R-:W-:Y:S01]  /*6460*/  UMOV UR4, UR11 ;  /* 0x0000000b00047c82 */ /* 0x000fe20008000000 */
[----:B------:R-:W-:Y:S02]  /*6470*/  UISETP.GE.OR UP0, UPT, UR5, UR8, UP0 ;  /* 0x000000080500728c */ /* 0x000fe40008706670 */
[----:B------:R-:W-:Y:S02]  /*6480*/  USHF.R.U32.HI UR4, URZ, UR41, UR4 ;  /* 0x00000029ff047299 */ /* 0x000fe40008011604 */
[----:B------:R-:W-:Y:S02]  /*6490*/  UIMAD.WIDE.U32 UR8, UR5, UR40, URZ ;  /* 0x00000028050872a5 */ /* 0x000fe4000f8e00ff */
[----:B------:R-:W-:Y:S02]  /*64a0*/  USEL UR11, UR6, UR4, !UP2 ;  /* 0x00000004060b7287 */ /* 0x000fe4000d000000 */
[----:B------:R-:W-:Y:S02]  /*64b0*/  UIADD3 UR8, UPT, UPT, -UR5, URZ, URZ ;  /* 0x000000ff05087290 */ /* 0x000fe4000fffe1ff */
[----:B------:R-:W-:Y:S01]  /*64c0*/  UIADD3 UR10, UPT, UPT, -UR11, URZ, URZ ;  /* 0x000000ff0b0a7290 */ /* 0x000fe2000fffe1ff */
[----:B------:R-:W-:Y:S01]  /*64d0*/  @!UP0 UMOV UR4, UR9 ;  /* 0x0000000900048c82 */ /* 0x000fe20008000000 */
[----:B------:R-:W-:Y:S02]  /*64e0*/  UIADD3 UR9, UPT, UPT, -UR6, URZ, URZ ;  /* 0x000000ff06097290 */ /* 0x000fe4000fffe1ff */
[----:B------:R-:W-:Y:S02]  /*64f0*/  @!UP0 USHF.R.U32.HI UR4, URZ, UR41, UR4 ;  /* 0x00000029ff048299 */ /* 0x000fe40008011604 */
[----:B------:R-:W-:Y:S02]  /*6500*/  UIMAD UR10, UR42, UR10, UR6 ;  /* 0x0000000a2a0a72a4 */ /* 0x000fe4000f8e0206 */
[----:B------:R-:W-:Y:S04]  /*6510*/  @!UP0 USEL UR4, UR5, UR4, !UP2 ;  /* 0x0000000405048287 */ /* 0x000fe8000d000000 */
[----:B------:R-:W-:Y:S02]  /*6520*/  @!UP0 UIMAD UR10, UR7, UR10, UR4 ;  /* 0x0000000a070a82a4 */ /* 0x000fe4000f8e0204 */
[----:B------:R-:W-:Y:S02]  /*6530*/  @!UP0 UIADD3 UR11, UPT, UPT, UR11, -UR4, URZ ;  /* 0x800000040b0b8290 */ /* 0x000fe4000fffe0ff */
[----:B------:R-:W-:Y:S02]  /*6540*/  UIMAD UR7, UR43, UR8, UR38 ;  /* 0x000000082b0772a4 */ /* 0x000fe4000f8e0226 */
[----:B------:R-:W-:Y:S02]  /*6550*/  @!UP0 UIMAD UR6, UR11, UR42, UR5 ;  /* 0x0000002a0b0682a4 */ /* 0x000fe4000f8e0205 */
[----:B------:R-:W-:Y:S01]  /*6560*/  UIMAD UR4, UR58, UR9, UR37 ;  /* 0x000000093a0472a4 */ /* 0x000fe2000f8e0225 */
[----:B------:R-:W-:Y:S02]  /*6570*/  @!UP0 UMOV UR5, UR10 ;  /* 0x0000000a00058c82 */ /* 0x000fe40008000000 */
[----:B------:R-:W-:Y:S02]  /*6580*/  UIMAD UR38, UR5, UR43, UR7 ;  /* 0x0000002b052672a4 */ /* 0x000fe4000f8e0207 */
[----:B------:R-:W-:Y:S11]  /*6590*/  UIMAD UR37, UR6, UR58, UR4 ;  /* 0x0000003a062572a4 */ /* 0x000ff6000f8e0204 */
[----:B------:R-:W-:Y:S01]  /*65a0*/  @!UPT UIADD3 URZ, UPT, UPT, URZ, URZ, URZ ;  /* 0x000000fffffff290 */ /* 0x000fe2000fffe0ff */
.L_x_111:
[----:B------:R-:W-:Y:S01]  /*65b0*/  UISETP.NE.AND UP0, UPT, UR39, 0x1, UPT ;  /* 0x000000012700788c */ /* 0x000fe2000bf05270 */
[----:B------:R-:W-:Y:S01]  /*65c0*/  R2UR UR11, R59 ;  /* 0x000000003b0b72ca */ /* 0x000fe200000e0000 */
[----:B------:R-:W-:Y:S01]  /*65d0*/  USHF.L.U32 UR50, UR26, 0x6, URZ ;  /* 0x000000061a327899 */ /* 0x000fe200080006ff */
[----:B------:R-:W-:Y:S01]  /*65e0*/  IADD3 R51, PT, PT, R51, 0x1, RZ ;  /* 0x0000000133337810 */ /* 0x000fe20007ffe0ff */
[----:B------:R-:W-:Y:S07]  /*65f0*/  USHF.L.U32 UR49, UR30, 0x6, URZ ;  /* 0x000000061e317899 */ /* 0x000fee00080006ff */
[----:B------:R-:W1:Y:S01]  /*6600*/  @!UP0 LDCU.128 UR12, c[0x0][0xb10] ;  /* 0x00016200ff0c87ac */ /* 0x000e620008000c00 */
[----:B------:R-:W2:Y:S01]  /*6610*/  @!UP0 LDCU UR5, c[0x0][0xb0c] ;  /* 0x00016180ff0587ac */ /* 0x000ea20008000800 */
[----:B------:R-:W3:Y:S01]  /*6620*/  @!UP0 LDCU UR10, c[0x0][0xb20] ;  /* 0x00016400ff0a87ac */ /* 0x000ee20008000800 */
[----:B-1----:R-:W-:Y:S02]  /*6630*/  UIMAD.WIDE.U32 UR8, UR38, UR12, URZ ;  /* 0x0000000c260872a5 */ /* 0x002fe4000f8e00ff */
[----:B------:R-:W-:Y:S02]  /*6640*/  UIMAD.WIDE.U32 UR6, UR37, UR15, URZ ;  /* 0x0000000f250672a5 */ /* 0x000fe4000f8e00ff */
[----:B------:R-:W-:Y:S03]  /*6650*/  @!UP0 UISETP.NE.AND UP1, UPT, UR14, 0x1, UPT ;  /* 0x000000010e00888c */ /* 0x000fe6000bf25270 */
[----:B------:R-:W-:Y:S01]  /*6660*/  @!UP0 UMOV UR4, UR9 ;  /* 0x0000000900048c82 */ /* 0x000fe20008000000 */
[----:B--2---:R-:W-:Y:S02]  /*6670*/  @!UP0 UISETP.NE.AND UP2, UPT, UR5, 0x1, UPT ;  /* 0x000000010500888c */ /* 0x004fe4000bf45270 */
[----:B------:R-:W-:Y:S01]  /*6680*/  @!UP0 USHF.R.U32.HI UR4, URZ, UR13, UR4 ;  /* 0x0000000dff048299 */ /* 0x000fe20008011604 */
[----:B------:R-:W-:Y:S02]  /*6690*/  @!UP0 UMOV UR6, UR7 ;  /* 0x0000000700068c82 */ /* 0x000fe40008000000 */
[----:B---3--:R-:W-:Y:S02]  /*66a0*/  @!UP0 USHF.R.U32.HI UR6, URZ, UR10, UR6 ;  /* 0x0000000aff068299 */ /* 0x008fe40008011606 */
[----:B------:R-:W-:Y:S02]  /*66b0*/  @!UP0 USEL UR7, UR38, UR4, !UP2 ;  /* 0x0000000426078287 */ /* 0x000fe4000d000000 */
[----:B------:R-:W-:Y:S04]  /*66c0*/  @!UP0 USEL UR6, UR37, UR6, !UP1 ;  /* 0x0000000625068287 */ /* 0x000fe8000c800000 */
[----:B------:R-:W-:Y:S02]  /*66d0*/  @!UP0 UIADD3 UR4, UPT, UPT, -UR7, UR6, URZ ;  /* 0x0000000607048290 */ /* 0x000fe4000fffe1ff */
[----:B------:R-:W-:Y:S02]  /*66e0*/  @!UP0 UIADD3 UR6, UPT, UPT, UR7, -UR6, URZ ;  /* 0x8000000607068290 */ /* 0x000fe4000fffe0ff */
[----:B------:R-:W-:Y:S02]  /*66f0*/  @!UP0 UIMAD UR38, UR4, UR5, UR38 ;  /* 0x00000005042682a4 */ /* 0x000fe4000f8e0226 */
[----:B------:R-:W-:Y:S02]  /*6700*/  @!UP0 UIMAD UR37, UR6, UR14, UR37 ;  /* 0x0000000e062582a4 */ /* 0x000fe4000f8e0225 */
[----:B------:R-:W-:Y:S09]  /*6710*/  ULOP3.LUT UP0, URZ, UR11, 0x1b0, URZ, 0xc0, !UPT ;  /* 0x000001b00bff7892 */ /* 0x000ff2000f80c0ff */
[----:B------:R-:W-:Y:S05]  /*6720*/  BRA.U !UP0, `(.L_x_112) ;  /* 0x00000001087c7547 */ /* 0x000fea000b800000 */
[----:B------:R-:W1:Y:S01]  /*6730*/  LDCU.64 UR8, c[0x4][0x80] ;  /* 0x01001000ff0877ac */ /* 0x000e620008000a00 */
[----:B------:R-:W-:Y:S01]  /*6740*/  MOV R2, 0x0 ;  /* 0x0000000000027802 */ /* 0x000fe20000000f00 */
[----:B------:R-:W-:Y:S02]  /*6750*/  HFMA2 R12, -RZ, RZ, 0, 5.9604644775390625e-08 ;  /* 0x00000001ff0c7431 */ /* 0x000fe400000001ff */
[----:B------:R-:W-:Y:S01]  /*6760*/  IMAD.MOV.U32 R8, RZ, RZ, 0x70 ;  /* 0x00000070ff087424 */ /* 0x000fe200078e00ff */
[----:B------:R2:W3:Y:S01]  /*6770*/  LDC.64 R14, c[0x4][R2] ;  /* 0x01000000020e7b82 */ /* 0x0004e20000000a00 */
[----:B------:R-:W4:Y:S01]  /*6780*/  LDCU.64 UR6, c[0x4][0x88] ;  /* 0x01001100ff0677ac */ /* 0x000f220008000a00 */
[----:B------:R-:W-:Y:S01]  /*6790*/  IMAD.MOV.U32 R13, RZ, RZ, RZ ;  /* 0x000000ffff0d7224 */ /* 0x000fe200078e00ff */
[----:B------:R-:W2:Y:S01]  /*67a0*/  LDCU.64 UR4, c[0x4][0x8] ;  /* 0x01000100ff0477ac */ /* 0x000ea20008000a00 */
[----:B-1----:R-:W-:Y:S01]  /*67b0*/  MOV R5, UR9 ;  /* 0x0000000900057c02 */ /* 0x002fe20008000f00 */
[----:B------:R-:W-:Y:S01]  /*67c0*/  IMAD.U32 R4, RZ, RZ, UR8 ;  /* 0x00000008ff047e24 */ /* 0x000fe2000f8e00ff */
[----:B----4-:R-:W-:Y:S01]  /*67d0*/  MOV R7, UR7 ;  /* 0x0000000700077c02 */ /* 0x010fe20008000f00 */
[----:B------:R-:W-:Y:S01]  /*67e0*/  IMAD.U32 R6, RZ, RZ, UR6 ;  /* 0x00000006ff067e24 */ /* 0x000fe2000f8e00ff */
[----:B--2---:R-:W-:Y:S01]  /*67f0*/  MOV R11, UR5 ;  /* 0x00000005000b7c02 */ /* 0x004fe20008000f00 */
[----:B------:R-:W-:Y:S02]  /*6800*/  IMAD.U32 R10, RZ, RZ, UR4 ;  /* 0x00000004ff0a7e24 */ /* 0x000fe4000f8e00ff */
[----:B------:R-:W-:Y:S07]  /*6810*/  LEPC R20, `(.L_x_113) ;  /* 0x000000001014794e */ /* 0x000fee0000000000 */
[----:B---3-5:R-:W-:Y:S05]  /*6820*/  CALL.ABS.NOINC R14 ;  /* 0x000000000e007343 */ /* 0x028fea0003c00000 */
.L_x_113:
[----:B------:R-:W1:Y:S01]  /*6830*/  LDCU.64 UR8, c[0x4][0x80] ;  /* 0x01001000ff0877ac */ /* 0x000e620008000a00 */
[----:B------:R-:W2:Y:S01]  /*6840*/  LDC.64 R2, c[0x4][R2] ;  /* 0x0100000002027b82 */ /* 0x000ea20000000a00 */
[----:B------:R-:W-:Y:S02]  /*6850*/  HFMA2 R12, -RZ, RZ, 0, 5.9604644775390625e-08 ;  /* 0x00000001ff0c7431 */ /* 0x000fe400000001ff */
[----:B------:R-:W-:Y:S02]  /*6860*/  IMAD.MOV.U32 R8, RZ, RZ, 0x70 ;  /* 0x00000070ff087424 */ /* 0x000fe400078e00ff */
[----:B------:R-:W-:Y:S01]  /*6870*/  IMAD.MOV.U32 R13, RZ, RZ, RZ ;  /* 0x000000ffff0d7224 */ /* 0x000fe200078e00ff */
[----:B------:R-:W3:Y:S01]  /*6880*/  LDCU.64 UR6, c[0x4][0x88] ;  /* 0x01001100ff0677ac */ /* 0x000ee20008000a00 */
[----:B------:R-:W4:Y:S01]  /*6890*/  LDCU.64 UR4, c[0x4][0x8] ;  /* 0x01000100ff0477ac */ /* 0x000f220008000a00 */
[----:B-1----:R-:W-:Y:S02]  /*68a0*/  MOV R4, UR8 ;  /* 0x0000000800047c02 */ /* 0x002fe40008000f00 */
[----:B------:R-:W-:Y:S02]  /*68b0*/  MOV R5, UR9 ;  /* 0x0000000900057c02 */ /* 0x000fe40008000f00 */
[----:B---3--:R-:W-:Y:S01]  /*68c0*/  MOV R7, UR7 ;  /* 0x0000000700077c02 */ /* 0x008fe20008000f00 */
[----:B------:R-:W-:Y:S01]  /*68d0*/  IMAD.U32 R6, RZ, RZ, UR6 ;  /* 0x00000006ff067e24 */ /* 0x000fe2000f8e00ff */
[----:B----4-:R-:W-:Y:S01]  /*68e0*/  MOV R11, UR5 ;  /* 0x00000005000b7c02 */ /* 0x010fe20008000f00 */
[----:B------:R-:W-:Y:S02]  /*68f0*/  IMAD.U32 R10, RZ, RZ, UR4 ;  /* 0x00000004ff0a7e24 */ /* 0x000fe4000f8e00ff */
[----:B------:R-:W-:Y:S07]  /*6900*/  LEPC R20, `(.L_x_112) ;  /* 0x000000001014794e */ /* 0x000fee0000000000 */
[----:B--2---:R-:W-:Y:S05]  /*6910*/  CALL.ABS.NOINC R2 ;  /* 0x0000000002007343 */ /* 0x004fea0003c00000 */
.L_x_112:
[----:B------:R-:W-:Y:S02]  /*6920*/  R2UR UR6, R49 ;  /* 0x00000000310672ca */ /* 0x000fe400000e0000 */
[----:B------:R-:W-:Y:S02]  /*6930*/  R2UR UR5, R57 ;  /* 0x00000000390572ca */ /* 0x000fe400000e0000 */
[----:B------:R-:W-:Y:S02]  /*6940*/  R2UR UR4, R56 ;  /* 0x00000000380472ca */ /* 0x000fe400000e0000 */
[----:B------:R-:W-:Y:S02]  /*6950*/  ISETP.NE.U32.AND P4, PT, R42, RZ, PT ;  /* 0x000000ff2a00720c */ /* 0x000fe40003f85070 */
[----:B------:R-:W-:Y:S02]  /*6960*/  ISETP.NE.U32.AND P2, PT, RZ, UR60, PT ;  /* 0x0000003cff007c0c */ /* 0x000fe4000bf45070 */
[----:B------:R-:W-:Y:S02]  /*6970*/  ISETP.NE.AND.EX P4, PT, R43, RZ, PT, P4 ;  /* 0x000000ff2b00720c */ /* 0x000fe40003f85340 */
[----:B------:R-:W-:Y:S01]  /*6980*/  ISETP.NE.AND.EX P2, PT, RZ, UR61, PT, P2 ;  /* 0x0000003dff007c0c */ /* 0x000fe2000bf45320 */
[----:B------:R-:W-:Y:S02]  /*6990*/  UISETP.NE.AND UP2, UPT, UR6, URZ, UPT ;  /* 0x000000ff0600728c */ /* 0x000fe4000bf45270 */
[----:B------:R-:W-:Y:S04]  /*69a0*/  UISETP.NE.U32.AND UP0, UPT, UR5, URZ, UPT ;  /* 0x000000ff0500728c */ /* 0x000fe8000bf05070 */
[----:B------:R-:W-:Y:S01]  /*69b0*/  UISETP.NE.AND.EX UP1, UPT, UR4, URZ, UPT, UP0 ;  /* 0x000000ff0400728c */ /* 0x000fe2000bf25300 */
[----:B------:R-:W-:Y:S01]  /*69c0*/  PLOP3.LUT P1, PT, PT, PT, UP2, 0x80, 0x8 ;  /* 0x000000000008781c */ /* 0x000fe20003f2f028 */
[----:B------:R-:W-:Y:S03]  /*69d0*/  UPLOP3.LUT UP0, UPT, UPT, UPT, UPT, 0x40, 0x4 ;  /* 0x000000000004789c */ /* 0x000fe60003f0e870 */
[----:B------:R-:W-:Y:S06]  /*69e0*/  @UP2 UPLOP3.LUT UP0, UPT, UPT, UPT, UP1, 0x80, 0x8 ;  /* 0x000000000008289c */ /* 0x000fec0003f0f010 */
[----:B------:R-:W-:Y:S01]  /*69f0*/  PLOP3.LUT P0, PT, PT, PT, UP0, 0x80, 0x8 ;  /* 0x000000000008781c */ /* 0x000fe20003f0f008 */
[----:B------:R-:W-:Y:S01]  /*6a00*/  @!UPT UIADD3 URZ, UPT, UPT, URZ, URZ, URZ ;  /* 0x000000fffffff290 */ /* 0x000fe2000fffe0ff */
[----:B------:R-:W-:Y:S11]  /*6a10*/  BRA.U !UP1, `(.L_x_114) ;  /* 0x0000000109407547 */ /* 0x000ff6000b800000 */
[----:B------:R-:W-:Y:S01]  /*6a20*/  UISETP.NE.U32.AND UP0, UPT, UR60, URZ, UPT ;  /* 0x000000ff3c00728c */ /* 0x000fe2000bf05070 */
[----:B------:R-:W-:Y:S01]  /*6a30*/  R2UR UR6, R57 ;  /* 0x00000000390672ca */ /* 0x000fe200000e0000 */
[----:B------:R-:W1:Y:S01]  /*6a40*/  LDCU.64 UR8, c[0x0][0x358] ;  /* 0x00006b00ff0877ac */ /* 0x000e620008000a00 */
[----:B------:R-:W-:Y:S02]  /*6a50*/  HFMA2 R45, -RZ, RZ, 0, 5.9604644775390625e-08 ;  /* 0x00000001ff2d7431 */ /* 0x000fe400000001ff */
[----:B------:R-:W-:Y:S01]  /*6a60*/  IMAD.MOV.U32 R0, RZ, RZ, 0x1 ;  /* 0x00000001ff007424 */ /* 0x000fe200078e00ff */
[----:B------:R-:W-:Y:S06]  /*6a70*/  UISETP.NE.AND.EX UP0, UPT, UR61, URZ, UPT, UP0 ;  /* 0x000000ff3d00728c */ /* 0x000fec000bf05300 */
[----:B------:R-:W-:Y:S05]  /*6a80*/  PLOP3.LUT P3, PT, PT, PT, UP0, 0x80, 0x8 ;  /* 0x000000000008781c */ /* 0x000fea0003f6f008 */
[----:B------:R-:W2:Y:S01]  /*6a90*/  @UP0 LDCU.64 UR4, c[0x0][0x888] ;  /* 0x00011100ff0407ac */ /* 0x000ea20008000a00 */
[----:B------:R-:W-:Y:S07]  /*6aa0*/  @UP0 UIMAD UR6, UR36, UR6, URZ ;  /* 0x00000006240602a4 */ /* 0x000fee000f8e02ff */
[----:B------:R-:W-:Y:S01]  /*6ab0*/  @!P3 PRMT R45, R0, 0x7610, R45 ;  /* 0x00007610002db816 */ /* 0x000fe2000000002d */
[----:B--2---:R-:W-:Y:S06]  /*6ac0*/  @UP0 UIMAD.WIDE UR4, UR6, 0x4, UR4 ;  /* 0x00000004060408a5 */ /* 0x004fec000f8e0204 */
[----:B-----5:R-:W-:Y:S02]  /*6ad0*/  IMAD.U32 R26, RZ, RZ, UR4 ;  /* 0x00000004ff1a7e24 */ /* 0x020fe4000f8e00ff */
[----:B------:R-:W-:Y:S03]  /*6ae0*/  IMAD.U32 R27, RZ, RZ, UR5 ;  /* 0x00000005ff1b7e24 */ /* 0x000fe6000f8e00ff */
[----:B------:R-:W2:Y:S02]  /*6af0*/  @!UP0 LDCU UR4, c[0x0][0x880] ;  /* 0x00011000ff0487ac */ /* 0x000ea40008000800 */
[----:B-1----:R1:W5:Y:S02]  /*6b00*/  @P3 LDG.E R26, desc[UR8][R26.64] ;  /* 0x000000081a1a3981 */ /* 0x002364000c1e1900 */
[----:B-12---:R-:W-:Y:S02]  /*6b10*/  @!P3 MOV R26, UR4 ;  /* 0x00000004001abc02 */ /* 0x006fe40008000f00 */
.L_x_114:
[----:B------:R-:W-:Y:S05]  /*6b20*/  @!P4 BRA `(.L_x_115) ;  /* 0x000000000024c947 */ /* 0x000fea0003800000 */
[----:B------:R-:W-:Y:S01]  /*6b30*/  ISETP.NE.U32.AND P3, PT, R40, RZ, PT ;  /* 0x000000ff2800720c */ /* 0x000fe20003f65070 */
[----:B------:R-:W1:Y:S03]  /*6b40*/  LDCU.64 UR4, c[0x0][0x358] ;  /* 0x00006b00ff0477ac */ /* 0x000e660008000a00 */
[----:B------:R-:W-:Y:S11]  /*6b50*/  ISETP.NE.AND.EX P3, PT, R41, RZ, PT, P3 ;  /* 0x000000ff2900720c */ /* 0x000ff60003f65330 */
[----:B------:R-:W-:Y:S02]  /*6b60*/  @!UPT UIADD3 URZ, UPT, UPT, URZ, URZ, URZ ;  /* 0x000000fffffff290 */ /* 0x000fe4000fffe0ff */
[----:B------:R-:W2:Y:S01]  /*6b70*/  @P3 LDC.64 R2, c[0x0][0x8a8] ;  /* 0x00022a00ff023b82 */ /* 0x000ea20000000a00 */
[----:B------:R-:W-:Y:S04]  /*6b80*/  @P3 IMAD R0, R42, UR36, RZ ;  /* 0x000000242a003c24 */ /* 0x000fe8000f8e02ff */
[----:B--2---:R-:W-:Y:S05]  /*6b90*/  @P3 IMAD.WIDE R2, R0, 0x4, R2 ;  /* 0x0000000400023825 */ /* 0x004fea00078e0202 */
[----:B-1---5:R1:W5:Y:S02]  /*6ba0*/  @P3 LDG.E R24, desc[UR4][R2.64] ;  /* 0x0000000402183981 */ /* 0x022364000c1e1900 */
[----:B-1----:R-:W2:Y:S02]  /*6bb0*/  @!P3 LDC R24, c[0x0][0x8a0] ;  /* 0x00022800ff18bb82 */ /* 0x002ea40000000800 */
.L_x_115:
[----:B-----5:R-:W-:Y:S01]  /*6bc0*/  FSETP.NEU.AND P3, PT, R26, RZ, PT ;  /* 0x000000ff1a00720b */ /* 0x020fe20003f6d000 */
[----:B------:R-:W-:Y:S01]  /*6bd0*/  IMAD.U32 R2, RZ, RZ, UR46 ;  /* 0x0000002eff027e24 */ /* 0x000fe2000f8e00ff */
[----:B------:R-:W-:Y:S01]  /*6be0*/  SEL R5, RZ, 0xffffffff, P2 ;  /* 0xffffffffff057807 */ /* 0x000fe20001000000 */
[----:B------:R-:W-:Y:S01]  /*6bf0*/  ULOP3.LUT UR4, UR55, 0x1, URZ, 0x3c, !UPT ;  /* 0x0000000137047892 */ /* 0x000fe2000f8e3cff */
[----:B------:R-:W-:Y:S01]  /*6c00*/  @P1 LOP3.LUT P2, RZ, R45, 0xff, RZ, 0xc0, !PT ;  /* 0x000000ff2dff1812 */ /* 0x000fe2000784c0ff */
[----:B------:R-:W-:Y:S01]  /*6c10*/  BSSY B1, `(.L_x_116) ;  /* 0x000003d000017945 */ /* 0x000fe20003800000 */
[----:B------:R-:W-:Y:S01]  /*6c20*/  @P1 SEL R0, RZ, 0xffffffff, P3 ;  /* 0xffffffffff001807 */ /* 0x000fe20001800000 */
[----:B------:R-:W-:Y:S01]  /*6c30*/  IMAD.MOV.U32 R65, RZ, RZ, 0x1 ;  /* 0x00000001ff417424 */ /* 0x000fe200078e00ff */
[----:B------:R-:W-:Y:S01]  /*6c40*/  LEA R2, R2, UR44, 0x3 ;  /* 0x0000002c02027c11 */ /* 0x000fe2000f8e18ff */
[----:B------:R-:W-:Y:S01]  /*6c50*/  IMAD.U32 R63, RZ, RZ, UR4 ;  /* 0x00000004ff3f7e24 */ /* 0x000fe2000f8e00ff */
[----:B------:R-:W-:Y:S01]  /*6c60*/  @P0 SEL R0, R5, R0, !P2 ;  /* 0x0000000005000207 */ /* 0x000fe20005000000 */
[----:B------:R-:W-:Y:S01]  /*6c70*/  IMAD.U32 R64, RZ, RZ, UR46 ;  /* 0x0000002eff407e24 */ /* 0x000fe2000f8e00ff */
[----:B------:R-:W-:Y:S02]  /*6c80*/  LEA R27, R22, UR44, 0x3 ;  /* 0x0000002c161b7c11 */ /* 0x000fe4000f8e18ff */
[----:B------:R-:W-:Y:S02]  /*6c90*/  CS2R R38, SRZ ;  /* 0x0000000000267805 */ /* 0x000fe4000001ff00 */
[----:B------:R-:W-:Y:S02]  /*6ca0*/  @P1 LOP3.LUT R0, R0, 0x1, RZ, 0xc0, !PT ;  /* 0x0000000100001812 */ /* 0x000fe400078ec0ff */
[----:B------:R-:W-:Y:S02]  /*6cb0*/  CS2R R36, SRZ ;  /* 0x0000000000247805 */ /* 0x000fe4000001ff00 */
[----:B------:R-:W-:Y:S02]  /*6cc0*/  SHF.L.U32 R3, R53, 0x1f, RZ ;  /* 0x0000001f35037819 */ /* 0x000fe400000006ff */
[----:B------:R-:W-:Y:S02]  /*6cd0*/  CS2R R30, SRZ ;  /* 0x00000000001e7805 */ /* 0x000fe4000001ff00 */
[----:B------:R-:W-:Y:S02]  /*6ce0*/  ISETP.NE.U32.OR P5, PT, R0, 0x1, !P1 ;  /* 0x000000010000780c */ /* 0x000fe40004fa5470 */
[----:B------:R-:W-:Y:S02]  /*6cf0*/  CS2R R28, SRZ ;  /* 0x00000000001c7805 */ /* 0x000fe4000001ff00 */
[----:B------:R-:W-:Y:S02]  /*6d00*/  PLOP3.LUT P2, PT, PT, PT, UP1, 0x80, 0x8 ;  /* 0x000000000008781c */ /* 0x000fe40003f4f018 */
[----:B------:R-:W-:Y:S02]  /*6d10*/  LEA.HI R25, R22, R22, RZ, 0x1 ;  /* 0x0000001616197211 */ /* 0x000fe400078f08ff */
[----:B------:R-:W-:Y:S02]  /*6d20*/  LOP3.LUT P4, R50, R45, 0xff, RZ, 0xc0, !PT ;  /* 0x000000ff2d327812 */ /* 0x000fe4000788c0ff */
[----:B------:R-:W-:Y:S02]  /*6d30*/  SEL R4, RZ, 0xffffffff, P3 ;  /* 0xffffffffff047807 */ /* 0x000fe40001800000 */
[----:B------:R-:W-:Y:S02]  /*6d40*/  P2R R61, PR, RZ, 0x20 ;  /* 0x00000020ff3d7803 */ /* 0x000fe40000000000 */
[----:B------:R-:W-:Y:S03]  /*6d50*/  @P5 SHF.L.U32 R0, R63, 0x1f, RZ ;  /* 0x0000001f3f005819 */ /* 0x000fe600000006ff */
[----:B------:R-:W-:Y:S01]  /*6d60*/  @P2 SEL R4, R5, R4, !P4 ;  /* 0x0000000405042207 */ /* 0x000fe20006000000 */
[----:B------:R1:W3:Y:S03]  /*6d70*/  @P5 SYNCS.PHASECHK.TRANS64.TRYWAIT P1, [R2+URZ+0x1a0], R0 ;  /* 0x0001a000020055a7 */ /* 0x0002e600080211ff */
[----:B------:R-:W-:Y:S04]  /*6d80*/  LOP3.LUT R4, R4, 0x1, RZ, 0xc0, !PT ;  /* 0x0000000104047812 */ /* 0x000fe800078ec0ff */
[----:B------:R-:W-:Y:S04]  /*6d90*/  ISETP.NE.U32.AND P2, PT, R4, 0x1, PT ;  /* 0x000000010400780c */ /* 0x000fe80003f45070 */
[----:B------:R-:W-:Y:S01]  /*6da0*/  P2R R66, PR, RZ, 0x4 ;  /* 0x00000004ff427803 */ /* 0x000fe20000000000 */
[----:B------:R4:W2:Y:S01]  /*6db0*/  SYNCS.PHASECHK.TRANS64.TRYWAIT P0, [R27+URZ+0x200], R3 ;  /* 0x000200031b0075a7 */ /* 0x0008a200080011ff */
[C---:B-1----:R-:W-:Y:S01]  /*6dc0*/  IMAD.SHL.U32 R0, R25.reuse, 0x20, RZ ;  /* 0x0000002019007824 */ /* 0x042fe200078e00ff */
[----:B------:R-:W-:Y:S04]  /*6dd0*/  LOP3.LUT R25, R25, 0xffe, RZ, 0xc0, !PT ;  /* 0x00000ffe19197812 */ /* 0x000fe800078ec0ff */
[----:B------:R-:W-:Y:S01]  /*6de0*/  LOP3.LUT R0, R0, 0xffffffc0, RZ, 0xc0, !PT ;  /* 0xffffffc000007812 */ /* 0x000fe200078ec0ff */
[----:B------:R-:W-:Y:S04]  /*6df0*/  IMAD.IADD R25, R22, 0x1, -R25 ;  /* 0x0000000116197824 */ /* 0x000fe800078e0a19 */
[----:B------:R-:W-:Y:S04]  /*6e00*/  IMAD.IADD R0, R23, 0x1, R0 ;  /* 0x0000000117007824 */ /* 0x000fe800078e0200 */
[----:B------:R-:W-:Y:S01]  /*6e10*/  IMAD R25, R25, 0x100000, R0 ;  /* 0x0010000019197824 */ /* 0x000fe200078e0200 */
[----:B---3--:R-:W-:Y:S01]  /*6e20*/  @P5 SEL R65, RZ, 0x1, !P1 ;  /* 0x00000001ff415807 */ /* 0x008fe20004800000 */
[----:B----4-:R-:W-:Y:S06]  /*6e30*/  @!P5 BRA `(.L_x_117) ;  /* 0x000000000068d947 */ /* 0x010fec0003800000 */
[----:B------:R-:W-:Y:S01]  /*6e40*/  HFMA2 R31, -RZ, RZ, 0, 0 ;  /* 0x00000000ff1f7431 */ /* 0x000fe200000001ff */
[----:B------:R-:W-:Y:S01]  /*6e50*/  ISETP.NE.AND P1, PT, R65, RZ, PT ;  /* 0x000000ff4100720c */ /* 0x000fe20003f25270 */
[----:B------:R-:W-:Y:S01]  /*6e60*/  IMAD.U32 R0, RZ, RZ, UR46 ;  /* 0x0000002eff007e24 */ /* 0x000fe2000f8e00ff */
[----:B------:R-:W-:Y:S11]  /*6e70*/  BSSY B0, `(.L_x_118) ;  /* 0x0000005000007945 */ /* 0x000ff60003800000 */
[----:B------:R-:W-:Y:S05]  /*6e80*/  @P1 BRA `(.L_x_119) ;  /* 0x00000000000c1947 */ /* 0x000fea0003800000 */
[----:B------:R-:W-:Y:S04]  /*6e90*/  SHF.L.U32 R4, R63, 0x1f, RZ ;  /* 0x0000001f3f047819 */ /* 0x000fe800000006ff */
[----:B------:R-:W1:Y:S02]  /*6ea0*/  SYNCS.PHASECHK.TRANS64.TRYWAIT P1, [R2+URZ+0x1a0], R4 ;  /* 0x0001a004020075a7 */ /* 0x000e6400080211ff */
[----:B-1----:R-:W-:Y:S05]  /*6eb0*/  @!P1 BRA `(.L_x_120) ;  /* 0x0000002400c49947 */ /* 0x002fea0003800000 */
.L_x_119:
[----:B------:R-:W-:Y:S05]  /*6ec0*/  BSYNC B0 ;  /* 0x0000000000007941 */ /* 0x000fea0003800000 */
.L_x_118:
[----:B------:R-:W-:Y:S01]  /*6ed0*/  ISETP.NE.AND P1, PT, R66, RZ, PT ;  /* 0x000000ff4200720c */ /* 0x000fe20003f25270 */
[----:B------:R-:W-:Y:S01]  /*6ee0*/  IMAD.MOV.U32 R30, RZ, RZ, RZ ;  /* 0x000000ffff1e7224 */ /* 0x000fe200078e00ff */
[----:B------:R-:W-:Y:S02]  /*6ef0*/  CS2R R28, SRZ ;  /* 0x00000000001c7805 */ /* 0x000fe4000001ff00 */
[----:B------:R-:W-:Y:S02]  /*6f00*/  CS2R R38, SRZ ;  /* 0x0000000000267805 */ /* 0x000fe4000001ff00 */
[----:B------:R-:W-:Y:S07]  /*6f10*/  CS2R R36, SRZ ;  /* 0x0000000000247805 */ /* 0x000fee000001ff00 */
[----:B-1----:R-:W-:Y:S01]  /*6f20*/  @P1 IMAD R2, R0, 0x800, R44 ;  /* 0x0000080000021824 */ /* 0x002fe200078e022c */
[----:B------:R-:W-:Y:S05]  /*6f30*/  @P1 WARPSYNC.ALL ;  /* 0x0000000000001948 */ /* 0x000fea0003800000 */
[----:B------:R-:W-:Y:S01]  /*6f40*/  @P1 LEA R2, R2, UR44, 0x1 ;  /* 0x0000002c02021c11 */ /* 0x000fe2000f8e08ff */
[----:B------:R-:W-:Y:S04]  /*6f50*/  UIADD3 UR4, UPT, UPT, UR46, 0x1, URZ ;  /* 0x000000012e047890 */ /* 0x000fe8000fffe0ff */
[----:B------:R1:W3:Y:S01]  /*6f60*/  @P1 LDSM.16.M88.4 R28, [R2+0x400] ;  /* 0x00040000021c183b */ /* 0x0002e20000000200 */
[----:B------:R-:W-:Y:S01]  /*6f70*/  UISETP.NE.AND UP0, UPT, UR4, 0x3, UPT ;  /* 0x000000030400788c */ /* 0x000fe2000bf05270 */
[----:B------:R-:W-:Y:S03]  /*6f80*/  @P1 IMAD R0, R54, 0x2, R2 ;  /* 0x0000000236001824 */ /* 0x000fe600078e0202 */
[----:B------:R-:W-:Y:S02]  /*6f90*/  USEL UR5, URZ, 0x1, UP0 ;  /* 0x00000001ff057887 */ /* 0x000fe40008000000 */
[----:B------:R1:W4:Y:S01]  /*6fa0*/  @P1 LDSM.16.M88.4 R36, [R0+0x400] ;  /* 0x000400000024183b */ /* 0x0003220000000200 */
[----:B------:R-:W-:Y:S03]  /*6fb0*/  USEL UR4, UR4, URZ, UP0 ;  /* 0x000000ff04047287 */ /* 0x000fe60008000000 */
[----:B------:R-:W-:Y:S03]  /*6fc0*/  LOP3.LUT R63, R63, UR5, RZ, 0x3c, !PT ;  /* 0x000000053f3f7c12 */ /* 0x000fe6000f8e3cff */
[----:B------:R-:W-:Y:S02]  /*6fd0*/  IMAD.U32 R64, RZ, RZ, UR4 ;  /* 0x00000004ff407e24 */ /* 0x000fe4000f8e00ff */
.L_x_117:
[----:B------:R-:W-:Y:S05]  /*6fe0*/  BSYNC B1 ;  /* 0x0000000000017941 */ /* 0x000fea0003800000 */
.L_x_116:
[----:B-1----:R-:W-:Y:S04]  /*6ff0*/  SHF.R.U32.HI R0, RZ, 0x15, R25 ;  /* 0x00000015ff007819 */ /* 0x002fe80000011619 */
[----:B------:R-:W-:Y:S01]  /*7000*/  LOP3.LUT P1, RZ, R0, 0x3, R46, 0x48, !PT ;  /* 0x0000000300ff7812 */ /* 0x000fe2000782482e */
[----:B------:R-:W-:Y:S01]  /*7010*/  @!UPT UIADD3 URZ, UPT, UPT, URZ, URZ, URZ ;  /* 0x000000fffffff290 */ /* 0x000fe2000fffe0ff */
[----:B--2---:R-:W-:Y:S11]  /*7020*/  @P0 BRA `(.L_x_121) ;  /* 0x0000000000080947 */ /* 0x004ff60003800000 */
[----:B------:R-:W1:Y:S02]  /*7030*/  SYNCS.PHASECHK.TRANS64.TRYWAIT P0, [R27+URZ+0x200], R3 ;  /* 0x000200031b0075a7 */ /* 0x000e6400080011ff */
[----:B-1----:R-:W-:Y:S05]  /*7040*/  @!P0 BRA `(.L_x_122) ;  /* 0x0000002400748947 */ /* 0x002fea0003800000 */
.L_x_121:
[----:B------:R-:W-:Y:S05]  /*7050*/  @!P1 BRA `(.L_x_123) ;  /* 0x0000000000409947 */ /* 0x000fea0003800000 */
[----:B------:R-:W2:Y:S01]  /*7060*/  LDCU.64 UR8, c[0x4][0x70] ;  /* 0x01000e00ff0877ac */ /* 0x000ea20008000a00 */
[----:B-1----:R-:W-:Y:S01]  /*7070*/  MOV R3, 0x0 ;  /* 0x0000000000037802 */ /* 0x002fe20000000f00 */
[----:B------:R-:W-:Y:S02]  /*7080*/  HFMA2 R12, -RZ, RZ, 0, 5.9604644775390625e-08 ;  /* 0x00000001ff0c7431 */ /* 0x000fe400000001ff */
[----:B------:R-:W-:Y:S02]  /*7090*/  IMAD.MOV.U32 R8, RZ, RZ, 0x192 ;  /* 0x00000192ff087424 */ /* 0x000fe400078e00ff */
[----:B------:R-:W-:Y:S01]  /*70a0*/  IMAD.MOV.U32 R13, RZ, RZ, RZ ;  /* 0x000000ffff0d7224 */ /* 0x000fe200078e00ff */
[----:B------:R-:W1:Y:S01]  /*70b0*/  LDCU.64 UR6, c[0x4][0x78] ;  /* 0x01000f00ff0677ac */ /* 0x000e620008000a00 */
[----:B------:R-:W3:Y:S01]  /*70c0*/  LDC.64 R2, c[0x4][R3] ;  /* 0x0100000003027b82 */ /* 0x000ee20000000a00 */
[----:B------:R-:W5:Y:S01]  /*70d0*/  LDCU.64 UR4, c[0x4][0x10] ;  /* 0x01000200ff0477ac */ /* 0x000f620008000a00 */
[----:B--2---:R-:W-:Y:S01]  /*70e0*/  MOV R5, UR9 ;  /* 0x0000000900057c02 */ /* 0x004fe20008000f00 */
[----:B------:R-:W-:Y:S01]  /*70f0*/  IMAD.U32 R4, RZ, RZ, UR8 ;  /* 0x00000008ff047e24 */ /* 0x000fe2000f8e00ff */
[----:B-1----:R-:W-:Y:S01]  /*7100*/  MOV R7, UR7 ;  /* 0x0000000700077c02 */ /* 0x002fe20008000f00 */
[----:B------:R-:W-:Y:S01]  /*7110*/  IMAD.U32 R6, RZ, RZ, UR6 ;  /* 0x00000006ff067e24 */ /* 0x000fe2000f8e00ff */
[----:B-----5:R-:W-:Y:S01]  /*7120*/  MOV R11, UR5 ;  /* 0x00000005000b7c02 */ /* 0x020fe20008000f00 */
[----:B------:R-:W-:Y:S02]  /*7130*/  IMAD.U32 R10, RZ, RZ, UR4 ;  /* 0x00000004ff0a7e24 */ /* 0x000fe4000f8e00ff */
[----:B------:R-:W-:Y:S07]  /*7140*/  LEPC R20, `(.L_x_123) ;  /* 0x000000001014794e */ /* 0x000fee0000000000 */
[----:B---34-:R-:W-:Y:S05]  /*7150*/  CALL.ABS.NOINC R2 ;  /* 0x0000000002007343 */ /* 0x018fea0003c00000 */
.L_x_123:
[----:B------:R-:W-:Y:S05]  /*7160*/  WARPSYNC.ALL ;  /* 0x0000000000007948 */ /* 0x000fea0003800000 */
[----:B------:R-:W-:Y:S01]  /*7170*/  R2UR UR4, R25 ;  /* 0x00000000190472ca */ /* 0x000fe200000e0000 */
[----:B-1-3--:R-:W-:Y:S01]  /*7180*/  HADD2.F32 R3, -RZ, R28.H0_H0 ;  /* 0x2000001cff037230 */ /* 0x00afe20000004100 */
[----:B------:R-:W-:Y:S01]  /*7190*/  SHF.L.U32 R62, R54, 0x1, RZ ;  /* 0x00000001363e7819 */ /* 0x000fe200000006ff */
[----:B------:R-:W-:Y:S01]  /*71a0*/  HADD2.F32 R20, -RZ, R30.H0_H0 ;  /* 0x2000001eff147230 */ /* 0x000fe20000004100 */
[----:B------:R-:W-:Y:S01]  /*71b0*/  ISETP.NE.AND P0, PT, R55, RZ, PT ;  /* 0x000000ff3700720c */ /* 0x000fe20003f05270 */
[----:B------:R-:W-:Y:S08]  /*71c0*/  BSSY.RECONVERGENT B0, `(.L_x_124) ;  /* 0x000004e000007945 */ /* 0x000ff00003800200 */
[----:B------:R-:W1:Y:S02]  /*71d0*/  LDTM.16dp256bit.x4 R4, tmem[UR4] ;  /* 0x00000004000479ee */ /* 0x000e640008120000 */
[C---:B-1----:R-:W-:Y:S01]  /*71e0*/  FMUL R0, R24.reuse, R4 ;  /* 0x0000000418007220 */ /* 0x042fe20000400000 */
[----:B------:R-:W-:Y:S02]  /*71f0*/  HADD2.F32 R4, -RZ, R28.H1_H1 ;  /* 0x3000001cff047230 */ /* 0x000fe40000004100 */
[----:B------:R-:W-:Y:S01]  /*7200*/  FMUL R2, R24, R5 ;  /* 0x0000000518027220 */ /* 0x000fe20000400000 */
[--C-:B------:R-:W-:Y:S02]  /*7210*/  HADD2.F32 R5, -RZ, R29.reuse.H0_H0 ;  /* 0x2000001dff057230 */ /* 0x100fe40000004100 */
[----:B------:R-:W-:Y:S01]  /*7220*/  FFMA R0, R26, R3, R0 ;  /* 0x000000031a007223 */ /* 0x000fe20000000000 */
[----:B------:R-:W-:Y:S01]  /*7230*/  FMUL R3, R24, R6 ;  /* 0x0000000618037220 */ /* 0x000fe20000400000 */
[----:B------:R-:W-:Y:S02]  /*7240*/  HADD2.F32 R6, -RZ, R29.H1_H1 ;  /* 0x3000001dff067230 */ /* 0x000fe40000004100 */
[----:B------:R-:W-:Y:S01]  /*7250*/  FFMA R2, R26, R4, R2 ;  /* 0x000000041a027223 */ /* 0x000fe20000000002 */
[----:B------:R-:W-:Y:S01]  /*7260*/  FMUL R7, R24, R7 ;  /* 0x0000000718077220 */ /* 0x000fe20000400000 */
[----:B------:R-:W-:Y:S01]  /*7270*/  FFMA R3, R26, R5, R3 ;  /* 0x000000051a037223 */ /* 0x000fe20000000003 */
[C---:B------:R-:W-:Y:S01]  /*7280*/  FMUL R4, R24.reuse, R8 ;  /* 0x0000000818047220 */ /* 0x040fe20000400000 */
[----:B------:R-:W-:Y:S01]  /*7290*/  FMUL R5, R24, R9 ;  /* 0x0000000918057220 */ /* 0x000fe20000400000 */
[----:B------:R-:W-:Y:S01]  /*72a0*/  F2FP.F16.F32.PACK_AB R32, R2, R0 ;  /* 0x000000000220723e */ /* 0x000fe200000000ff */
[C---:B------:R-:W-:Y:S01]  /*72b0*/  FFMA R7, R26.reuse, R6, R7 ;  /* 0x000000061a077223 */ /* 0x040fe20000000007 */
[----:B------:R-:W-:Y:S02]  /*72c0*/  HADD2.F32 R0, -RZ, R30.H1_H1 ;  /* 0x3000001eff007230 */ /* 0x000fe40000004100 */
[----:B------:R-:W-:Y:S01]  /*72d0*/  FFMA R4, R26, R20, R4 ;  /* 0x000000141a047223 */ /* 0x000fe20000000004 */
[--C-:B------:R-:W-:Y:S02]  /*72e0*/  HADD2.F32 R2, -RZ, R31.reuse.H0_H0 ;  /* 0x2000001fff027230 */ /* 0x100fe40000004100 */
[----:B------:R-:W-:Y:S01]  /*72f0*/  FMUL R6, R24, R10 ;  /* 0x0000000a18067220 */ /* 0x000fe20000400000 */
[----:B------:R-:W-:Y:S01]  /*7300*/  F2FP.F16.F32.PACK_AB R33, R7, R3 ;  /* 0x000000030721723e */ /* 0x000fe200000000ff */
[----:B------:R-:W-:Y:S02]  /*7310*/  HADD2.F32 R3, -RZ, R31.H1_H1 ;  /* 0x3000001fff037230 */ /* 0x000fe40000004100 */
[----:B------:R-:W-:Y:S01]  /*7320*/  FFMA R5, R26, R0, R5 ;  /* 0x000000001a057223 */ /* 0x000fe20000000005 */
[C---:B------:R-:W-:Y:S01]  /*7330*/  FMUL R11, R24.reuse, R11 ;  /* 0x0000000b180b7220 */ /* 0x040fe20000400000 */
[--C-:B----4-:R-:W-:Y:S02]  /*7340*/  HADD2.F32 R7, -RZ, R36.reuse.H0_H0 ;  /* 0x20000024ff077230 */ /* 0x110fe40000004100 */
[C---:B------:R-:W-:Y:S01]  /*7350*/  FMUL R8, R24.reuse, R12 ;  /* 0x0000000c18087220 */ /* 0x040fe20000400000 */
[----:B------:R-:W-:Y:S02]  /*7360*/  HADD2.F32 R0, -RZ, R36.H1_H1 ;  /* 0x30000024ff007230 */ /* 0x000fe40000004100 */
[----:B------:R-:W-:Y:S01]  /*7370*/  FMUL R9, R24, R13 ;  /* 0x0000000d18097220 */ /* 0x000fe20000400000 */
[C---:B------:R-:W-:Y:S01]  /*7380*/  FFMA R6, R26.reuse, R2, R6 ;  /* 0x000000021a067223 */ /* 0x040fe20000000006 */
[C---:B------:R-:W-:Y:S01]  /*7390*/  FFMA R11, R26.reuse, R3, R11 ;  /* 0x000000031a0b7223 */ /* 0x040fe2000000000b */
[C---:B------:R-:W-:Y:S01]  /*73a0*/  FFMA R8, R26.reuse, R7, R8 ;  /* 0x000000071a087223 */ /* 0x040fe20000000008 */
[----:B------:R-:W-:Y:S01]  /*73b0*/  FFMA R9, R26, R0, R9 ;  /* 0x000000001a097223 */ /* 0x000fe20000000009 */
[--C-:B------:R-:W-:Y:S02]  /*73c0*/  HADD2.F32 R2, -RZ, R37.reuse.H0_H0 ;  /* 0x20000025ff027230 */ /* 0x100fe40000004100 */
[C---:B------:R-:W-:Y:S01]  /*73d0*/  FMUL R10, R24.reuse, R14 ;  /* 0x0000000e180a7220 */ /* 0x040fe20000400000 */
[----:B------:R-:W-:Y:S02]  /*73e0*/  HADD2.F32 R0, -RZ, R37.H1_H1 ;  /* 0x30000025ff007230 */ /* 0x000fe40000004100 */
[----:B------:R-:W-:Y:S01]  /*73f0*/  FMUL R15, R24, R15 ;  /* 0x0000000f180f7220 */ /* 0x000fe20000400000 */
[----:B------:R-:W-:Y:S01]  /*7400*/  F2FP.F16.F32.PACK_AB R34, R5, R4 ;  /* 0x000000040522723e */ /* 0x000fe200000000ff */
[----:B------:R-:W-:Y:S01]  /*7410*/  FFMA R10, R26, R2, R10 ;  /* 0x000000021a0a7223 */ /* 0x000fe2000000000a */
[----:B------:R-:W-:Y:S01]  /*7420*/  FMUL R12, R24, R16 ;  /* 0x00000010180c7220 */ /* 0x000fe20000400000 */
[----:B------:R-:W-:Y:S01]  /*7430*/  FFMA R15, R26, R0, R15 ;  /* 0x000000001a0f7223 */ /* 0x000fe2000000000f */
[--C-:B------:R-:W-:Y:S01]  /*7440*/  HADD2.F32 R0, -RZ, R38.reuse.H0_H0 ;  /* 0x20000026ff007230 */ /* 0x100fe20000004100 */
[----:B------:R-:W-:Y:S01]  /*7450*/  MOV R5, UR46 ;  /* 0x0000002e00057c02 */ /* 0x000fe20008000f00 */
[----:B------:R-:W-:Y:S02]  /*7460*/  HADD2.F32 R2, -RZ, R38.H1_H1 ;  /* 0x30000026ff027230 */ /* 0x000fe40000004100 */
[C---:B------:R-:W-:Y:S01]  /*7470*/  FMUL R13, R24.reuse, R17 ;  /* 0x00000011180d7220 */ /* 0x040fe20000400000 */
[--C-:B------:R-:W-:Y:S02]  /*7480*/  HADD2.F32 R3, -RZ, R39.reuse.H0_H0 ;  /* 0x20000027ff037230 */ /* 0x100fe40000004100 */
[C---:B------:R-:W-:Y:S01]  /*7490*/  FMUL R14, R24.reuse, R18 ;  /* 0x00000012180e7220 */ /* 0x040fe20000400000 */
[----:B------:R-:W-:Y:S02]  /*74a0*/  HADD2.F32 R4, -RZ, R39.H1_H1 ;  /* 0x30000027ff047230 */ /* 0x000fe40000004100 */
[----:B------:R-:W-:Y:S01]  /*74b0*/  FMUL R19, R24, R19 ;  /* 0x0000001318137220 */ /* 0x000fe20000400000 */
[C---:B------:R-:W-:Y:S01]  /*74c0*/  FFMA R12, R26.reuse, R0, R12 ;  /* 0x000000001a0c7223 */ /* 0x040fe2000000000c */
[----:B------:R-:W-:Y:S01]  /*74d0*/  LEA R5, R5, R44, 0xb ;  /* 0x0000002c05057211 */ /* 0x000fe200078e58ff */
[C---:B------:R-:W-:Y:S01]  /*74e0*/  FFMA R13, R26.reuse, R2, R13 ;  /* 0x000000021a0d7223 */ /* 0x040fe2000000000d */
[C---:B------:R-:W-:Y:S01]  /*74f0*/  FFMA R14, R26.reuse, R3, R14 ;  /* 0x000000031a0e7223 */ /* 0x040fe2000000000e */
[----:B------:R-:W-:Y:S01]  /*7500*/  FFMA R19, R26, R4, R19 ;  /* 0x000000041a137223 */ /* 0x000fe20000000013 */
[----:B------:R-:W-:Y:S02]  /*7510*/  F2FP.F16.F32.PACK_AB R35, R11, R6 ;  /* 0x000000060b23723e */ /* 0x000fe400000000ff */
[----:B------:R-:W-:Y:S02]  /*7520*/  LEA R5, R5, UR44, 0x1 ;  /* 0x0000002c05057c11 */ /* 0x000fe4000f8e08ff */
[----:B------:R-:W-:Y:S02]  /*7530*/  F2FP.F16.F32.PACK_AB R8, R9, R8 ;  /* 0x000000080908723e */ /* 0x000fe400000000ff */
[----:B------:R-:W-:Y:S01]  /*7540*/  F2FP.F16.F32.PACK_AB R9, R15, R10 ;  /* 0x0000000a0f09723e */ /* 0x000fe200000000ff */
[----:B------:R1:W-:Y:S01]  /*7550*/  STSM.16.M88.4 [R5+0x400], R32 ;  /* 0x0004002005007844 */ /* 0x0003e20000000200 */
[----:B------:R-:W-:Y:S02]  /*7560*/  F2FP.F16.F32.PACK_AB R10, R13, R12 ;  /* 0x0000000c0d0a723e */ /* 0x000fe400000000ff */
[----:B------:R-:W-:Y:S02]  /*7570*/  F2FP.F16.F32.PACK_AB R11, R19, R14 ;  /* 0x0000000e130b723e */ /* 0x000fe400000000ff */
[----:B------:R-:W-:Y:S05]  /*7580*/  IADD3 R0, PT, PT, R62, 0x400, R5 ;  /* 0x000004003e007810 */ /* 0x000fea0007ffe005 */
[----:B------:R1:W-:Y:S01]  /*7590*/  STSM.16.M88.4 [R0], R8 ;  /* 0x0000000800007844 */ /* 0x0003e20000000200 */
[----:B------:R-:W-:Y:S01]  /*75a0*/  @!PT LDS RZ, [RZ] ;  /* 0x00000000fffff984 */ /* 0x000fe20000000800 */
[----:B------:R-:W-:Y:S01]  /*75b0*/  @!PT LDS RZ, [RZ] ;  /* 0x00000000fffff984 */ /* 0x000fe20000000800 */
[----:B------:R-:W-:Y:S01]  /*75c0*/  @!PT LDS RZ, [RZ] ;  /* 0x00000000fffff984 */ /* 0x000fe20000000800 */
[----:B------:R-:W-:Y:S01]  /*75d0*/  @!PT LDS RZ, [RZ] ;  /* 0x00000000fffff984 */ /* 0x000fe20000000800 */
[----:B------:R2:W-:Y:S07]  /*75e0*/  MEMBAR.ALL.CTA ;  /* 0x0000000000007992 */ /* 0x0005ee0000008000 */
[----:B--2---:R-:W2:Y:S02]  /*75f0*/  FENCE.VIEW.ASYNC.S ;  /* 0x00000000000073c6 */ /* 0x004ea40000000000 */
[----:B--2---:R-:W-:Y:S06]  /*7600*/  BAR.SYNC.DEFER_BLOCKING 0x1, 0x80 ;  /* 0x0042000000007b1d */ /* 0x004fec0000010000 */
[----:B------:R-:W-:Y:S05]  /*7610*/  @P0 BRA `(.L_x_125) ;  /* 0x0000000000200947 */ /* 0x000fea0003800000 */
[----:B------:R-:W2:Y:S01]  /*7620*/  LDCU.64 UR6, c[0x0][0x348] ;  /* 0x00006900ff0677ac */ /* 0x000ea20008000a00 */
[----:B------:R-:W-:Y:S01]  /*7630*/  ULEA UR5, UR46, UR44, 0xc ;  /* 0x0000002c2e057291 */ /* 0x000fe2000f8e60ff */
[----:B------:R-:W-:Y:S03]  /*7640*/  UMOV UR51, UR36 ;  /* 0x0000002400337c82 */ /* 0x000fe60008000000 */
[----:B------:R-:W-:Y:S02]  /*7650*/  UIADD3 UR48, UPT, UPT, UR5, 0x400, URZ ;  /* 0x0000040005307890 */ /* 0x000fe4000fffe0ff */
[----:B--2---:R-:W-:Y:S04]  /*7660*/  UIADD3 UR4, UP0, UPT, UR6, 0x680, URZ ;  /* 0x0000068006047890 */ /* 0x004fe8000ff1e0ff */
[----:B------:R-:W-:Y:S09]  /*7670*/  UIADD3.X UR5, UPT, UPT, URZ, UR7, URZ, UP0, !UPT ;  /* 0x00000007ff057290 */ /* 0x000ff200087fe4ff */
[----:B------:R2:W-:Y:S02]  /*7680*/  UTMASTG.3D [UR48], [UR4] ;  /* 0x00000030040073b5 */ /* 0x0005e40008010000 */
[----:B--2---:R0:W-:Y:S02]  /*7690*/  UTMACMDFLUSH ;  /* 0x00000000000079b7 */ /* 0x0041e40000000000 */
.L_x_125:
[----:B------:R-:W-:Y:S05]  /*76a0*/  BSYNC.RECONVERGENT B0 ;  /* 0x0000000000007941 */ /* 0x000fea0003800200 */
.L_x_124:
[----:B------:R-:W-:Y:S01]  /*76b0*/  UIADD3 UR47, UPT, UPT, UR46, 0x1, URZ ;  /* 0x000000012e2f7890 */ /* 0x000fe2000fffe0ff */
[----:B------:R-:W-:Y:S03]  /*76c0*/  BSSY.RECONVERGENT B0, `(.L_x_126) ;  /* 0x0000005000007945 */ /* 0x000fe60003800200 */
[----:B------:R-:W-:Y:S04]  /*76d0*/  UISETP.NE.AND UP0, UPT, UR47, 0x3, UPT ;  /* 0x000000032f00788c */ /* 0x000fe8000bf05270 */
[----:B------:R-:W-:Y:S01]  /*76e0*/  USEL UR45, UR47, URZ, UP0 ;  /* 0x000000ff2f2d7287 */ /* 0x000fe20008000000 */
[----:B------:R-:W-:Y:S11]  /*76f0*/  @P0 BRA `(.L_x_127) ;  /* 0x0000000000040947 */ /* 0x000ff60003800000 */
[----:B------:R-:W-:Y:S04]  /*7700*/  DEPBAR.LE SB0, 0x1 ;  /* 0x000080400000791a */ /* 0x000fe80000000000 */
.L_x_127:
[----:B------:R-:W-:Y:S05]  /*7710*/  BSYNC.RECONVERGENT B0 ;  /* 0x0000000000007941 */ /* 0x000fea0003800200 */
.L_x_126:
[----:B------:R-:W-:Y:S01]  /*7720*/  BAR.SYNC.DEFER_BLOCKING 0x1, 0x80 ;  /* 0x0042000000007b1d */ /* 0x000fe20000010000 */
[----:B------:R-:W-:Y:S01]  /*7730*/  ISETP.NE.AND P1, PT, R61, RZ, PT ;  /* 0x000000ff3d00720c */ /* 0x000fe20003f25270 */
[----:B------:R-:W-:Y:S01]  /*7740*/  UISETP.NE.AND UP0, UPT, UR53, URZ, UPT ;  /* 0x000000ff3500728c */ /* 0x000fe2000bf05270 */
[----:B------:R-:W-:Y:S11]  /*7750*/  LEA R2, R64, UR44, 0x3 ;  /* 0x0000002c40027c11 */ /* 0x000ff6000f8e18ff */
[----:B------:R-:W-:Y:S01]  /*7760*/  @P1 SHF.L.U32 R3, R63, 0x1f, RZ ;  /* 0x0000001f3f031819 */ /* 0x000fe200000006ff */
[----:B------:R-:W-:Y:S06]  /*7770*/  BRA.U !UP0, `(.L_x_128) ;  /* 0x0000000108247547 */ /* 0x000fec000b800000 */
[----:B------:R-:W-:Y:S01]  /*7780*/  IMAD.U32 R4, RZ, RZ, UR52 ;  /* 0x00000034ff047e24 */ /* 0x000fe2000f8e00ff */
[----:B-1----:R-:W-:Y:S01]  /*7790*/  MOV R0, UR54 ;  /* 0x0000003600007c02 */ /* 0x002fe20008000f00 */
[----:B------:R-:W-:Y:S03]  /*77a0*/  UIADD3 UR4, UPT, UPT, UR52, 0x1, URZ ;  /* 0x0000000134047890 */ /* 0x000fe6000fffe0ff */
[----:B------:R-:W-:Y:S01]  /*77b0*/  @P1 LEA R4, R4, UR44, 0x3 ;  /* 0x0000002c04041c11 */ /* 0x000fe2000f8e18ff */
[----:B------:R-:W-:Y:S04]  /*77c0*/  UISETP.NE.AND UP0, UPT, UR4, 0x3, UPT ;  /* 0x000000030400788c */ /* 0x000fe8000bf05270 */
[----:B------:R-:W-:Y:S01]  /*77d0*/  @P1 VIADD R4, R4, 0x1b8 ;  /* 0x000001b804041836 */ /* 0x000fe20000000000 */
[----:B------:R-:W-:Y:S04]  /*77e0*/  USEL UR52, UR4, URZ, UP0 ;  /* 0x000000ff04347287 */ /* 0x000fe80008000000 */
[----:B------:R-:W-:Y:S04]  /*77f0*/  @P1 PRMT R0, R0, 0x654, R4 ;  /* 0x0000065400001816 */ /* 0x000fe80000000004 */
[----:B------:R2:W-:Y:S04]  /*7800*/  @P1 SYNCS.ARRIVE.TRANS64.RED.A1T0 RZ, [R0+URZ], RZ ;  /* 0x000000ff00ff19a7 */ /* 0x0005e800081004ff */
.L_x_128:
[----:B------:R-:W3:Y:S01]  /*7810*/  @P1 SYNCS.PHASECHK.TRANS64.TRYWAIT P0, [R2+URZ+0x1a0], R3 ;  /* 0x0001a003020015a7 */ /* 0x000ee200080011ff */
[----:B------:R-:W-:Y:S01]  /*7820*/  BSSY B1, `(.L_x_129) ;  /* 0x0000013000017945 */ /* 0x000fe20003800000 */
[----:B---3--:R-:W-:Y:S03]  /*7830*/  @P1 SEL R65, RZ, 0x1, !P0 ;  /* 0x00000001ff411807 */ /* 0x008fe60004000000 */
[----:B------:R-:W-:Y:S05]  /*7840*/  @!P1 BRA `(.L_x_130) ;  /* 0x0000000000409947 */ /* 0x000fea0003800000 */
[----:B------:R-:W-:Y:S01]  /*7850*/  ISETP.NE.AND P1, PT, R66, RZ, PT ;  /* 0x000000ff4200720c */ /* 0x000fe20003f25270 */
[----:B------:R-:W-:Y:S01]  /*7860*/  BSSY B0, `(.L_x_131) ;  /* 0x0000009000007945 */ /* 0x000fe20003800000 */
[----:B------:R-:W-:Y:S11]  /*7870*/  ISETP.NE.AND P0, PT, R65, RZ, PT ;  /* 0x000000ff4100720c */ /* 0x000ff60003f05270 */
[----:B------:R-:W-:Y:S05]  /*7880*/  @P1 IMAD R3, R64, 0x800, R44 ;  /* 0x0000080040031824 */ /* 0x000fea00078e022c */
[----:B------:R-:W-:Y:S05]  /*7890*/  @P1 LEA R3, R3, UR44, 0x1 ;  /* 0x0000002c03031c11 */ /* 0x000fea000f8e08ff */
[----:B-12---:R-:W-:Y:S01]  /*78a0*/  @P1 IMAD.IADD R0, R62, 0x1, R3 ;  /* 0x000000013e001824 */ /* 0x006fe200078e0203 */
[----:B------:R-:W-:Y:S06]  /*78b0*/  @P0 BRA `(.L_x_132) ;  /* 0x00000000000c0947 */ /* 0x000fec0003800000 */
[----:B------:R-:W-:Y:S04]  /*78c0*/  SHF.L.U32 R63, R63, 0x1f, RZ ;  /* 0x0000001f3f3f7819 */ /* 0x000fe800000006ff */
[----:B------:R-:W1:Y:S02]  /*78d0*/  SYNCS.PHASECHK.TRANS64.TRYWAIT P0, [R2+URZ+0x1a0], R63 ;  /* 0x0001a03f020075a7 */ /* 0x000e6400080011ff */
[----:B-1----:R-:W-:Y:S05]  /*78e0*/  @!P0 BRA `(.L_x_133) ;  /* 0x0000001c00608947 */ /* 0x002fea0003800000 */
.L_x_132:
[----:B------:R-:W-:Y:S05]  /*78f0*/  BSYNC B0 ;  /* 0x0000000000007941 */ /* 0x000fea0003800000 */
.L_x_131:
[----:B------:R-:W-:Y:S11]  /*7900*/  ISETP.NE.AND P0, PT, R66, RZ, PT ;  /* 0x000000ff4200720c */ /* 0x000ff60003f05270 */
[----:B------:R-:W-:Y:S02]  /*7910*/  @!UPT UIADD3 URZ, UPT, UPT, URZ, URZ, URZ ;  /* 0x000000fffffff290 */ /* 0x000fe4000fffe0ff */
[----:B------:R-:W-:Y:S05]  /*7920*/  @P0 WARPSYNC.ALL ;  /* 0x0000000000000948 */ /* 0x000fea0003800000 */
[----:B------:R3:W4:Y:S04]  /*7930*/  @P0 LDSM.16.M88.4 R28, [R3+0x400] ;  /* 0x00040000031c083b */ /* 0x0007280000000200 */
[----:B------:R3:W2:Y:S02]  /*7940*/  @P0 LDSM.16.M88.4 R36, [R0+0x400] ;  /* 0x000400000024083b */ /* 0x0006a40000000200 */
.L_x_130:
[----:B------:R-:W-:Y:S05]  /*7950*/  BSYNC B1 ;  /* 0x0000000000017941 */ /* 0x000fea0003800000 */
.L_x_129:
[----:B-123--:R-:W-:Y:S05]  /*7960*/  VIADD R0, R25, 0x20 ;  /* 0x0000002019007836 */ /* 0x00efea0000000000 */
[----:B------:R-:W-:Y:S04]  /*7970*/  SHF.R.U32.HI R0, RZ, 0x15, R0 ;  /* 0x00000015ff007819 */ /* 0x000fe80000011600 */
[----:B------:R-:W-:Y:S11]  /*7980*/  LOP3.LUT P0, RZ, R0, 0x3, R46, 0x48, !PT ;  /* 0x0000000300ff7812 */ /* 0x000ff6000780482e */
[----:B------:R-:W-:Y:S02]  /*7990*/  @!UPT UIADD3 URZ, UPT, UPT, URZ, URZ, URZ ;  /* 0x000000fffffff290 */ /* 0x000fe4000fffe0ff */
[----:B------:R-:W-:Y:S05]  /*79a0*/  @!P0 BRA `(.L_x_134) ;  /* 0x0000000000408947 */ /* 0x000fea0003800000 */
[----:B------:R-:W1:Y:S01]  /*79b0*/  LDCU.64 UR8, c[0x4][0x70] ;  /* 0x01000e00ff0877ac */ /* 0x000e620008000a00 */
[----:B------:R-:W-:Y:S01]  /*79c0*/  MOV R3, 0x0 ;  /* 0x0000000000037802 */ /* 0x000fe20000000f00 */
[----:B------:R-:W-:Y:S02]  /*79d0*/  HFMA2 R12, -RZ, RZ, 0, 5.9604644775390625e-08 ;  /* 0x00000001ff0c7431 */ /* 0x000fe400000001ff */
[----:B------:R-:W-:Y:S02]  /*79e0*/  IMAD.MOV.U32 R8, RZ, RZ, 0x192 ;  /* 0x00000192ff087424 */ /* 0x000fe400078e00ff */
[----:B------:R-:W-:Y:S01]  /*79f0*/  IMAD.MOV.U32 R13, RZ, RZ, RZ ;  /* 0x000000ffff0d7224 */ /* 0x000fe200078e00ff */
[----:B------:R-:W2:Y:S01]  /*7a00*/  LDCU.64 UR6, c[0x4][0x78] ;  /* 0x01000f00ff0677ac */ /* 0x000ea20008000a00 */
[----:B------:R-:W3:Y:S01]  /*7a10*/  LDC.64 R2, c[0x4][R3] ;  /* 0x0100000003027b82 */ /* 0x000ee20000000a00 */
[----:B------:R-:W5:Y:S01]  /*7a20*/  LDCU.64 UR4, c[0x4][0x10] ;  /* 0x01000200ff0477ac */ /* 0x000f620008000a00 */
[----:B-1----:R-:W-:Y:S01]  /*7a30*/  MOV R5, UR9 ;  /* 0x0000000900057c02 */ /* 0x002fe20008000f00 */
[----:B------:R-:W-:Y:S01]  /*7a40*/  IMAD.U32 R4, RZ, RZ, UR8 ;  /* 0x00000008ff047e24 */ /* 0x000fe2000f8e00ff */
[----:B--2---:R-:W-:Y:S01]  /*7a50*/  MOV R7, UR7 ;  /* 0x0000000700077c02 */ /* 0x004fe20008000f00 */
[----:B------:R-:W-:Y:S01]  /*7a60*/  IMAD.U32 R6, RZ, RZ, UR6 ;  /* 0x00000006ff067e24 */ /* 0x000fe2000f8e00ff */
[----:B-----5:R-:W-:Y:S01]  /*7a70*/  MOV R11, UR5 ;  /* 0x00000005000b7c02 */ /* 0x020fe20008000f00 */
[----:B------:R-:W-:Y:S02]  /*7a80*/  IMAD.U32 R10, RZ, RZ, UR4 ;  /* 0x00000004ff0a7e24 */ /* 0x000fe4000f8e00ff */
[----:B------:R-:W-:Y:S07]  /*7a90*/  LEPC R20, `(.L_x_134) ;  /* 0x000000001014794e */ /* 0x000fee0000000000 */
[----:B---34-:R-:W-:Y:S05]  /*7aa0*/  CALL.ABS.NOINC R2 ;  /* 0x0000000002007343 */ /* 0x018fea0003c00000 */
.L_x_134:
[----:B------:R-:W-:Y:S01]  /*7ab0*/  ISETP.NE.AND P0, PT, R55, RZ, PT ;  /* 0x000000ff3700720c */ /* 0x000fe20003f05270 */
[----:B------:R-:W-:Y:S05]  /*7ac0*/  WARPSYNC.ALL ;  /* 0x0000000000007948 */ /* 0x000fea0003800000 */
[----:B------:R-:W-:Y:S01]  /*7ad0*/  R2UR UR4, R25 ;  /* 0x00000000190472ca */ /* 0x000fe200000e0000 */
[--C-:B----4-:R-:W-:Y:S01]  /*7ae0*/  HADD2.F32 R20, -RZ, R28.reuse.H0_H0 ;  /* 0x2000001cff147230 */ /* 0x110fe20000004100 */
[----:B------:R-:W-:Y:S01]  /*7af0*/  BSSY.RECONVERGENT B0, `(.L_x_135) ;  /* 0x0000056000007945 */ /* 0x000fe20003800200 */
[----:B------:R-:W-:Y:S02]  /*7b00*/  HADD2.F32 R21, -RZ, R28.H1_H1 ;  /* 0x3000001cff157230 */ /* 0x000fe40000004100 */
[--C-:B------:R-:W-:Y:S02]  /*7b10*/  HADD2.F32 R25, -RZ, R29.reuse.H0_H0 ;  /* 0x2000001dff197230 */ /* 0x100fe40000004100 */
[----:B------:R-:W-:Y:S02]  /*7b20*/  HADD2.F32 R28, -RZ, R30.H0_H0 ;  /* 0x2000001eff1c7230 */ /* 0x000fe40000004100 */
[--C-:B------:R-:W-:Y:S02]  /*7b30*/  HADD2.F32 R32, -RZ, R36.reuse.H0_H0 ;  /* 0x20000024ff207230 */ /* 0x100fe40000004100 */
[----:B------:R-:W-:Y:S02]  /*7b40*/  HADD2.F32 R33, -RZ, R36.H1_H1 ;  /* 0x30000024ff217230 */ /* 0x000fe40000004100 */
[----:B------:R-:W1:Y:S01]  /*7b50*/  LDTM.16dp256bit.x4 R4, tmem[UR4+0x20] ;  /* 0x00002004000479ee */ /* 0x000e620008120000 */
[----:B------:R-:W-:Y:S01]  /*7b60*/  NOP ;  /* 0x0000000000007918 */ /* 0x000fe20000000000 */
[----:B------:R-:W-:Y:S01]  /*7b70*/  R2UR UR4, R27 ;  /* 0x000000001b0472ca */ /* 0x000fe200000e0000 */
[----:B------:R-:W-:Y:S02]  /*7b80*/  HADD2.F32 R27, -RZ, R29.H1_H1 ;  /* 0x3000001dff1b7230 */ /* 0x000fe40000004100 */
[----:B------:R-:W-:Y:S02]  /*7b90*/  HADD2.F32 R29, -RZ, R30.H1_H1 ;  /* 0x3000001eff1d7230 */ /* 0x000fe40000004100 */
[--C-:B------:R-:W-:Y:S02]  /*7ba0*/  HADD2.F32 R30, -RZ, R31.reuse.H0_H0 ;  /* 0x2000001fff1e7230 */ /* 0x100fe40000004100 */
[----:B------:R-:W-:Y:S02]  /*7bb0*/  HADD2.F32 R31, -RZ, R31.H1_H1 ;  /* 0x3000001fff1f7230 */ /* 0x000fe40000004100 */
[--C-:B------:R-:W-:Y:S02]  /*7bc0*/  HADD2.F32 R34, -RZ, R37.reuse.H0_H0 ;  /* 0x20000025ff227230 */ /* 0x100fe40000004100 */
[----:B------:R-:W-:Y:S02]  /*7bd0*/  HADD2.F32 R35, -RZ, R37.H1_H1 ;  /* 0x30000025ff237230 */ /* 0x000fe40000004100 */
[----:B------:R-:W-:Y:S01]  /*7be0*/  UIADD3 UR4, UPT, UPT, UR4, 0x220, URZ ;  /* 0x0000022004047890 */ /* 0x000fe2000fffe0ff */
[--C-:B------:R-:W-:Y:S02]  /*7bf0*/  HADD2.F32 R36, -RZ, R38.reuse.H0_H0 ;  /* 0x20000026ff247230 */ /* 0x100fe40000004100 */
[----:B------:R-:W-:Y:S01]  /*7c00*/  HADD2.F32 R37, -RZ, R38.H1_H1 ;  /* 0x30000026ff257230 */ /* 0x000fe20000004100 */
[----:B------:R-:W-:Y:S01]  /*7c10*/  UPRMT UR4, UR54, 0x654, UR4 ;  /* 0x0000065436047896 */ /* 0x000fe20008000004 */
[--C-:B------:R-:W-:Y:S02]  /*7c20*/  HADD2.F32 R38, -RZ, R39.reuse.H0_H0 ;  /* 0x20000027ff267230 */ /* 0x100fe40000004100 */
[----:B------:R-:W-:Y:S02]  /*7c30*/  HADD2.F32 R39, -RZ, R39.H1_H1 ;  /* 0x30000027ff277230 */ /* 0x000fe40000004100 */
[C---:B-1----:R-:W-:Y:S01]  /*7c40*/  FMUL R4, R24.reuse, R4 ;  /* 0x0000000418047220 */ /* 0x042fe20000400000 */
[C---:B------:R-:W-:Y:S01]  /*7c50*/  FMUL R5, R24.reuse, R5 ;  /* 0x0000000518057220 */ /* 0x040fe20000400000 */
[C---:B------:R-:W-:Y:S01]  /*7c60*/  FMUL R6, R24.reuse, R6 ;  /* 0x0000000618067220 */ /* 0x040fe20000400000 */
[----:B------:R-:W-:Y:S01]  /*7c70*/  FMUL R7, R24, R7 ;  /* 0x0000000718077220 */ /* 0x000fe20000400000 */
[----:B------:R-:W-:Y:S01]  /*7c80*/  SYNCS.ARRIVE.TRANS64.RED.A1T0 RZ, [UR4], RZ ;  /* 0x000000ffffff79a7 */ /* 0x000fe20008100404 */
[C---:B------:R-:W-:Y:S01]  /*7c90*/  FFMA R4, R26.reuse, R20, R4 ;  /* 0x000000141a047223 */ /* 0x040fe20000000004 */
[C---:B------:R-:W-:Y:S01]  /*7ca0*/  FFMA R5, R26.reuse, R21, R5 ;  /* 0x000000151a057223 */ /* 0x040fe20000000005 */
[C---:B------:R-:W-:Y:S01]  /*7cb0*/  FFMA R6, R26.reuse, R25, R6 ;  /* 0x000000191a067223 */ /* 0x040fe20000000006 */
[----:B------:R-:W-:Y:S01]  /*7cc0*/  FFMA R7, R26, R27, R7 ;  /* 0x0000001b1a077223 */ /* 0x000fe20000000007 */
[C---:B------:R-:W-:Y:S01]  /*7cd0*/  FMUL R8, R24.reuse, R8 ;  /* 0x0000000818087220 */ /* 0x040fe20000400000 */
[C---:B------:R-:W-:Y:S01]  /*7ce0*/  FMUL R9, R24.reuse, R9 ;  /* 0x0000000918097220 */ /* 0x040fe20000400000 */
[----:B------:R-:W-:Y:S01]  /*7cf0*/  F2FP.F16.F32.PACK_AB R4, R5, R4 ;  /* 0x000000040504723e */ /* 0x000fe200000000ff */
[----:B------:R-:W-:Y:S01]  /*7d00*/  FMUL R10, R24, R10 ;  /* 0x0000000a180a7220 */ /* 0x000fe20000400000 */
[----:B------:R-:W-:Y:S01]  /*7d10*/  F2FP.F16.F32.PACK_AB R5, R7, R6 ;  /* 0x000000060705723e */ /* 0x000fe200000000ff */
[C---:B------:R-:W-:Y:S01]  /*7d20*/  FFMA R8, R26.reuse, R28, R8 ;  /* 0x0000001c1a087223 */ /* 0x040fe20000000008 */
[----:B------:R-:W-:Y:S01]  /*7d30*/  FFMA R9, R26, R29, R9 ;  /* 0x0000001d1a097223 */ /* 0x000fe20000000009 */
[C---:B------:R-:W-:Y:S01]  /*7d40*/  FMUL R11, R24.reuse, R11 ;  /* 0x0000000b180b7220 */ /* 0x040fe20000400000 */
[C---:B------:R-:W-:Y:S01]  /*7d50*/  FMUL R0, R24.reuse, R12 ;  /* 0x0000000c18007220 */ /* 0x040fe20000400000 */
[----:B------:R-:W-:Y:S01]  /*7d60*/  FMUL R2, R24, R13 ;  /* 0x0000000d18027220 */ /* 0x000fe20000400000 */
[----:B------:R-:W-:Y:S01]  /*7d70*/  FFMA R10, R26, R30, R10 ;  /* 0x0000001e1a0a7223 */ /* 0x000fe2000000000a */
[----:B------:R-:W-:Y:S01]  /*7d80*/  FMUL R3, R24, R14 ;  /* 0x0000000e18037220 */ /* 0x000fe20000400000 */
[----:B------:R-:W-:Y:S01]  /*7d90*/  F2FP.F16.F32.PACK_AB R6, R9, R8 ;  /* 0x000000080906723e */ /* 0x000fe200000000ff */
[----:B------:R-:W-:Y:S01]  /*7da0*/  FFMA R11, R26, R31, R11 ;  /* 0x0000001f1a0b7223 */ /* 0x000fe2000000000b */
[C---:B------:R-:W-:Y:S01]  /*7db0*/  FMUL R15, R24.reuse, R15 ;  /* 0x0000000f180f7220 */ /* 0x040fe20000400000 */
[----:B------:R-:W-:Y:S01]  /*7dc0*/  FMUL R12, R24, R16 ;  /* 0x00000010180c7220 */ /* 0x000fe20000400000 */
[----:B------:R-:W-:Y:S01]  /*7dd0*/  FFMA R0, R26, R32, R0 ;  /* 0x000000201a007223 */ /* 0x000fe20000000000 */
[----:B------:R-:W-:Y:S01]  /*7de0*/  MOV R8, UR45 ;  /* 0x0000002d00087c02 */ /* 0x000fe20008000f00 */
[----:B------:R-:W-:Y:S01]  /*7df0*/  FMUL R13, R24, R17 ;  /* 0x00000011180d7220 */ /* 0x000fe20000400000 */
[----:B------:R-:W-:Y:S01]  /*7e00*/  FFMA R2, R26, R33, R2 ;  /* 0x000000211a027223 */ /* 0x000fe20000000002 */
[----:B------:R-:W-:Y:S01]  /*7e10*/  FMUL R14, R24, R18 ;  /* 0x00000012180e7220 */ /* 0x000fe20000400000 */
[C---:B------:R-:W-:Y:S01]  /*7e20*/  FFMA R3, R26.reuse, R34, R3 ;  /* 0x000000221a037223 */ /* 0x040fe20000000003 */
[----:B------:R-:W-:Y:S01]  /*7e30*/  FFMA R15, R26, R35, R15 ;  /* 0x000000231a0f7223 */ /* 0x000fe2000000000f */
[----:B------:R-:W-:Y:S01]  /*7e40*/  FMUL R19, R24, R19 ;  /* 0x0000001318137220 */ /* 0x000fe20000400000 */
[----:B------:R-:W-:Y:S01]  /*7e50*/  FFMA R12, R26, R36, R12 ;  /* 0x000000241a0c7223 */ /* 0x000fe2000000000c */
        /* <DEDUP_REMOVED lines=22> */
[----:B------:R-:W-:Y:S02]  /*7fc0*/  ULEA UR5, UR45, UR44, 0xc ;  /* 0x0000002c2d057291 */ /* 0x000fe4000f8e60ff */
[----:B------:R-:W-:Y:S02]  /*7fd0*/  UIADD3 UR9, UPT, UPT, UR49, 0x20, URZ ;  /* 0x0000002031097890 */ /* 0x000fe4000fffe0ff */
[----:B------:R-:W-:Y:S01]  /*7fe0*/  UIADD3 UR8, UPT, UPT, UR5, 0x400, URZ ;  /* 0x0000040005087890 */ /* 0x000fe2000fffe0ff */
[----:B------:R-:W-:Y:S01]  /*7ff0*/  UMOV UR10, UR50 ;  /* 0x00000032000a7c82 */ /* 0x000fe20008000000 */
[----:B------:R-:W-:Y:S01]  /*8000*/  UMOV UR11, UR36 ;  /* 0x00000024000b7c82 */ /* 0x000fe20008000000 */
[----:B--2---:R-:W-:Y:S04]  /*8010*/  UIADD3 UR4, UP0, UPT, UR6, 0x680, URZ ;  /* 0x0000068006047890 */ /* 0x004fe8000ff1e0ff */
[----:B------:R-:W-:Y:S09]  /*8020*/  UIADD3.X UR5, UPT, UPT, URZ, UR7, URZ, UP0, !UPT ;  /* 0x00000007ff057290 */ /* 0x000ff200087fe4ff */
[----:B------:R2:W-:Y:S02]  /*8030*/  UTMASTG.3D [UR8], [UR4] ;  /* 0x00000008040073b5 */ /* 0x0005e40008010000 */
[----:B--2---:R0:W-:Y:S02]  /*8040*/  UTMACMDFLUSH ;  /* 0x00000000000079b7 */ /* 0x0041e40000000000 */
.L_x_136:
[----:B------:R-:W-:Y:S05]  /*8050*/  BSYNC.RECONVERGENT B0 ;  /* 0x0000000000007941 */ /* 0x000fea0003800200 */
.L_x_135:
[----:B------:R-:W-:Y:S01]  /*8060*/  UIADD3 UR4, UPT, UPT, UR45, 0x1, URZ ;  /* 0x000000012d047890 */ /* 0x000fe2000fffe0ff */
[----:B------:R-:W-:Y:S03]  /*8070*/  BSSY.RECONVERGENT B0, `(.L_x_137) ;  /* 0x0000008000007945 */ /* 0x000fe60003800200 */
[----:B------:R-:W-:Y:S04]  /*8080*/  UISETP.NE.AND UP0, UPT, UR4, 0x3, UPT ;  /* 0x000000030400788c */ /* 0x000fe8000bf05270 */
[----:B------:R-:W-:Y:S02]  /*8090*/  UISETP.EQ.XOR UP1, UPT, UR47, 0x3, !UP0 ;  /* 0x000000032f00788c */ /* 0x000fe4000c722a70 */
[----:B------:R-:W-:Y:S02]  /*80a0*/  USEL UR46, UR4, URZ, UP0 ;  /* 0x000000ff042e7287 */ /* 0x000fe40008000000 */
[----:B------:R-:W-:Y:S04]  /*80b0*/  USEL UR5, URZ, 0x1, !UP1 ;  /* 0x00000001ff057887 */ /* 0x000fe8000c800000 */
[----:B------:R-:W-:Y:S01]  /*80c0*/  ULOP3.LUT UR55, UR55, UR5, URZ, 0x3c, !UPT ;  /* 0x0000000537377292 */ /* 0x000fe2000f8e3cff */
[----:B------:R-:W-:Y:S11]  /*80d0*/  @P0 BRA `(.L_x_138) ;  /* 0x0000000000040947 */ /* 0x000ff60003800000 */
[----:B------:R-:W-:Y:S04]  /*80e0*/  DEPBAR.LE SB0, 0x1 ;  /* 0x000080400000791a */ /* 0x000fe80000000000 */
.L_x_138:
[----:B------:R-:W-:Y:S05]  /*80f0*/  BSYNC.RECONVERGENT B0 ;  /* 0x0000000000007941 */ /* 0x000fea0003800200 */
.L_x_137:
[----:B------:R-:W-:Y:S01]  /*8100*/  BAR.SYNC.DEFER_BLOCKING 0x1, 0x80 ;  /* 0x0042000000007b1d */ /* 0x000fe20000010000 */
[----:B------:R-:W-:Y:S01]  /*8110*/  UISETP.NE.AND UP0, UPT, UR53, -0x2, UPT ;  /* 0xfffffffe3500788c */ /* 0x000fe2000bf05270 */
[----:B------:R-:W-:Y:S08]  /*8120*/  IADD3 R22, PT, PT, R22, 0x1, RZ ;  /* 0x0000000116167810 */ /* 0x000ff00007ffe0ff */
[----:B------:R-:W-:Y:S05]  /*8130*/  BRA.U !UP0, `(.L_x_139) ;  /* 0x0000000108287547 */ /* 0x000fea000b800000 */
[----:B------:R-:W-:Y:S01]  /*8140*/  ISETP.NE.AND P0, PT, R61, RZ, PT ;  /* 0x000000ff3d00720c */ /* 0x000fe20003f05270 */
[----:B------:R-:W-:Y:S01]  /*8150*/  IMAD.U32 R2, RZ, RZ, UR52 ;  /* 0x00000034ff027e24 */ /* 0x000fe2000f8e00ff */
[----:B------:R-:W-:Y:S01]  /*8160*/  UIADD3 UR4, UPT, UPT, UR52, 0x1, URZ ;  /* 0x0000000134047890 */ /* 0x000fe2000fffe0ff */
[----:B------:R-:W-:Y:S03]  /*8170*/  IMAD.U32 R0, RZ, RZ, UR54 ;  /* 0x00000036ff007e24 */ /* 0x000fe6000f8e00ff */
[----:B------:R-:W-:Y:S04]  /*8180*/  UISETP.NE.AND UP0, UPT, UR4, 0x3, UPT ;  /* 0x000000030400788c */ /* 0x000fe8000bf05270 */
[----:B------:R-:W-:Y:S03]  /*8190*/  USEL UR52, UR4, URZ, UP0 ;  /* 0x000000ff04347287 */ /* 0x000fe60008000000 */
[----:B------:R-:W-:Y:S05]  /*81a0*/  @P0 LEA R2, R2, UR44, 0x3 ;  /* 0x0000002c02020c11 */ /* 0x000fea000f8e18ff */
[----:B------:R-:W-:Y:S05]  /*81b0*/  @P0 VIADD R2, R2, 0x1b8 ;  /* 0x000001b802020836 */ /* 0x000fea0000000000 */
[----:B------:R-:W-:Y:S04]  /*81c0*/  @P0 PRMT R0, R0, 0x654, R2 ;  /* 0x0000065400000816 */ /* 0x000fe80000000002 */
[----:B------:R2:W-:Y:S03]  /*81d0*/  @P0 SYNCS.ARRIVE.TRANS64.RED.A1T0 RZ, [R0+URZ], RZ ;  /* 0x000000ff00ff09a7 */ /* 0x0005e600081004ff */
.L_x_139:
[----:B------:R-:W-:Y:S01]  /*81e0*/  R2UR UR6, R60 ;  /* 0x000000003c0672ca */ /* 0x000fe200000e0000 */
[----:B------:R-:W-:Y:S01]  /*81f0*/  UIADD3 UR53, UPT, UPT, UR53, 0x2, URZ ;  /* 0x0000000235357890 */ /* 0x000fe2000fffe0ff */
[----:B------:R-:W-:Y:S02]  /*8200*/  R2UR UR5, R47 ;  /* 0x000000002f0572ca */ /* 0x000fe400000e0000 */
[----:B------:R-:W-:Y:S02]  /*8210*/  R2UR UR4, R48 ;  /* 0x00000000300472ca */ /* 0x000fe400000e0000 */
[----:B------:R-:W-:Y:S02]  /*8220*/  R2UR UR36, R58 ;  /* 0x000000003a2472ca */ /* 0x000fe400000e0000 */
[----:B------:R-:W-:Y:S02]  /*8230*/  ISETP.NE.AND P0, PT, R51, 0x2, PT ;  /* 0x000000023300780c */ /* 0x000fe40003f05270 */
[----:B------:R-:W-:Y:S02]  /*8240*/  ISETP.NE.AND P1, PT, R22, 0x4, PT ;  /* 0x000000041600780c */ /* 0x000fe40003f25270 */
[----:B------:R-:W-:Y:S01]  /*8250*/  SEL R2, RZ, 0x1, P0 ;  /* 0x00000001ff027807 */ /* 0x000fe20000000000 */
[----:B------:R-:W-:Y:S01]  /*8260*/  UISETP.NE.AND UP0, UPT, UR6, URZ, UPT ;  /* 0x000000ff0600728c */ /* 0x000fe2000bf05270 */
[----:B--2---:R-:W-:Y:S01]  /*8270*/  SEL R0, RZ, 0x1, P1 ;  /* 0x00000001ff007807 */ /* 0x004fe20000800000 */
[----:B------:R-:W-:Y:S01]  /*8280*/  UIADD3 UR30, UPT, UPT, UR37, UR5, URZ ;  /* 0x00000005251e7290 */ /* 0x000fe2000fffe0ff */
[----:B------:R-:W-:Y:S01]  /*8290*/  LOP3.LUT R52, R52, R2, RZ, 0x3c, !PT ;  /* 0x0000000234347212 */ /* 0x000fe200078e3cff */
[----:B------:R-:W-:Y:S01]  /*82a0*/  UIADD3 UR26, UPT, UPT, UR38, UR4, URZ ;  /* 0x00000004261a7290 */ /* 0x000fe2000fffe0ff */
[----:B------:R-:W-:Y:S02]  /*82b0*/  LOP3.LUT R53, R53, R0, RZ, 0x3c, !PT ;  /* 0x0000000035357212 */ /* 0x000fe400078e3cff */
[----:B------:R-:W-:Y:S02]  /*82c0*/  SEL R51, R51, RZ, P0 ;  /* 0x000000ff33337207 */ /* 0x000fe40000000000 */
[----:B------:R-:W-:Y:S01]  /*82d0*/  SEL R22, R22, RZ, P1 ;  /* 0x000000ff16167207 */ /* 0x000fe20000800000 */
[----:B------:R-:W-:Y:S06]  /*82e0*/  BRA.U UP0, `(.L_x_140) ;  /* 0xffffffdd005c7547 */ /* 0x000fec000b83ffff */
[----:B------:R-:W-:-:S13]  /*82f0*/  R2UR UR4, R49 ;  /* 0x00000000310472ca */ /* 0x000fda00000e0000 */
[----:B------:R-:W-:-:S09]  /*8300*/  UISETP.NE.AND UP0, UPT, UR4, URZ, UPT ;  /* 0x000000ff0400728c */ /* 0x000fd2000bf05270 */
[----:B------:R-:W-:Y:S05]  /*8310*/  BRA.U !UP0, `(.L_x_141) ;  /* 0x0000000108487547 */ /* 0x000fea000b800000 */
[----:B------:R-:W2:Y:S02]  /*8320*/  LDCU.64 UR4, c[0x0][0x890] ;  /* 0x00011200ff0477ac */ /* 0x000ea40008000a00 */
[----:B--2---:R-:W-:-:S04]  /*8330*/  UISETP.NE.U32.AND UP0, UPT, UR4, URZ, UPT ;  /* 0x000000ff0400728c */ /* 0x004fc8000bf05070 */
[----:B------:R-:W-:-:S09]  /*8340*/  UISETP.NE.AND.EX UP0, UPT, UR5, URZ, UPT, UP0 ;  /* 0x000000ff0500728c */ /* 0x000fd2000bf05300 */
[----:B------:R-:W-:Y:S05]  /*8350*/  BRA.U UP0, `(.L_x_142) ;  /* 0x00000001000c7547 */ /* 0x000fea000b800000 */
[----:B------:R-:W-:-:S13]  /*8360*/  FSETP.NEU.AND P0, PT, R26, RZ, PT ;  /* 0x000000ff1a00720b */ /* 0x000fda0003f0d000 */
[----:B------:R-:W-:Y:S05]  /*8370*/  @!P0 EXIT ;  /* 0x000000000000894d */ /* 0x000fea0003800000 */
[----:B------:R-:W-:Y:S05]  /*8380*/  BRA `(.L_x_141) ;  /* 0x00000000002c7947 */ /* 0x000fea0003800000 */
.L_x_142:
[----:B------:R-:W-:Y:S01]  /*8390*/  ISETP.NE.AND P0, PT, R50, RZ, PT ;  /* 0x000000ff3200720c */ /* 0x000fe20003f05270 */
[----:B------:R-:W-:-:S12]  /*83a0*/  BSSY.RECONVERGENT B0, `(.L_x_141) ;  /* 0x0000009000007945 */ /* 0x000fd80003800200 */
[----:B------:R-:W-:Y:S05]  /*83b0*/  @P0 BRA `(.L_x_143) ;  /* 0x0000000000140947 */ /* 0x000fea0003800000 */
[----:B------:R-:W2:Y:S02]  /*83c0*/  LDCU.64 UR4, c[0x0][0x888] ;  /* 0x00011100ff0477ac */ /* 0x000ea40008000a00 */
[----:B--2---:R-:W-:-:S04]  /*83d0*/  ISETP.NE.U32.AND P0, PT, RZ, UR4, PT ;  /* 0x00000004ff007c0c */ /* 0x004fc8000bf05070 */
[----:B------:R-:W-:-:S13]  /*83e0*/  ISETP.NE.AND.EX P0, PT, RZ, UR5, PT, P0 ;  /* 0x00000005ff007c0c */ /* 0x000fda000bf05300 */
[----:B------:R-:W-:Y:S05]  /*83f0*/  @!P0 EXIT ;  /* 0x000000000000894d */ /* 0x000fea0003800000 */
[----:B------:R-:W-:Y:S05]  /*8400*/  BRA `(.L_x_144) ;  /* 0x0000000000087947 */ /* 0x000fea0003800000 */
.L_x_143:
[----:B------:R-:W-:-:S13]  /*8410*/  FSETP.NEU.AND P0, PT, R26, RZ, PT ;  /* 0x000000ff1a00720b */ /* 0x000fda0003f0d000 */
[----:B------:R-:W-:Y:S05]  /*8420*/  @!P0 EXIT ;  /* 0x000000000000894d */ /* 0x000fea0003800000 */
.L_x_144:
[----:B------:R-:W-:Y:S05]  /*8430*/  BSYNC.RECONVERGENT B0 ;  /* 0x0000000000007941 */ /* 0x000fea0003800200 */
.L_x_141:
[----:B------:R-:W-:Y:S01]  /*8440*/  ULEA UR4, UR52, UR44, 0x3 ;  /* 0x0000002c34047291 */ /* 0x000fe2000f8e18ff */
[----:B------:R-:W-:-:S04]  /*8450*/  DEPBAR.LE SB0, 0x0 ;  /* 0x000080000000791a */ /* 0x000fc80000000000 */
[----:B------:R-:W-:-:S04]  /*8460*/  UIADD3 UR4, UPT, UPT, UR4, 0x1b8, URZ ;  /* 0x000001b804047890 */ /* 0x000fc8000fffe0ff */
[----:B------:R-:W-:-:S09]  /*8470*/  UPRMT UR4, UR54, 0x654, UR4 ;  /* 0x0000065436047896 */ /* 0x000fd20008000004 */
[----:B------:R-:W-:Y:S01]  /*8480*/  SYNCS.ARRIVE.TRANS64.RED.A1T0 RZ, [UR4], RZ ;  /* 0x000000ffffff79a7 */ /* 0x000fe20008100404 */
[----:B------:R-:W-:Y:S05]  /*8490*/  EXIT ;  /* 0x000000000000794d */ /* 0x000fea0003800000 */
.L_x_25:
[----:B---3--:R3:W4:Y:S02]  /*84a0*/  SYNCS.PHASECHK.TRANS64.TRYWAIT P0, [R0+URZ+0x250], R2 ;  /* 0x00025002000075a7 */ /* 0x00872400080011ff */
[----:B----4-:R-:W-:Y:S05]  /*84b0*/  @!P0 NANOSLEEP.SYNCS 0x989680 ;  /* 0x009896800000895d */ /* 0x010fea0003900000 */
[----:B------:R-:W4:Y:S02]  /*84c0*/  @!P0 SYNCS.PHASECHK.TRANS64 P0, [R0+URZ+0x250], R2 ;  /* 0x00025002000085a7 */ /* 0x000f2400080010ff */
[----:B----4-:R-:W-:Y:S05]  /*84d0*/  @!P0 BRA `(.L_x_25) ;  /* 0xfffffffc00f08947 */ /* 0x010fea000383ffff */
[----:B------:R-:W-:Y:S05]  /*84e0*/  BRA `(.L_x_145) ;  /* 0xffffff9400b87947 */ /* 0x000fea000383ffff */
.L_x_28:
[----:B--2---:R-:W-:-:S07]  /*84f0*/  MOV R0, UR33 ;  /* 0x0000002100007c02 */ /* 0x004fce0008000f00 */
.L_x_146:
[----:B--2---:R2:W3:Y:S02]  /*8500*/  SYNCS.PHASECHK.TRANS64.TRYWAIT P0, [R0+URZ+0xd0], R3 ;  /* 0x0000d003000075a7 */ /* 0x0044e400080011ff */
[----:B---3--:R-:W-:Y:S05]  /*8510*/  @!P0 NANOSLEEP.SYNCS 0x989680 ;  /* 0x009896800000895d */ /* 0x008fea0003900000 */
[----:B------:R-:W3:Y:S02]  /*8520*/  @!P0 SYNCS.PHASECHK.TRANS64 P0, [R0+URZ+0xd0], R3 ;  /* 0x0000d003000085a7 */ /* 0x000ee400080010ff */
[----:B---3--:R-:W-:Y:S05]  /*8530*/  @!P0 BRA `(.L_x_146) ;  /* 0xfffffffc00f08947 */ /* 0x008fea000383ffff */
[----:B------:R-:W-:Y:S05]  /*8540*/  BRA `(.L_x_27) ;  /* 0xffffff9800007947 */ /* 0x000fea000383ffff */
.L_x_35:
[----:B-1----:R-:W-:-:S07]  /*8550*/  MOV R0, UR17 ;  /* 0x0000001100007c02 */ /* 0x002fce0008000f00 */
.L_x_147:
[----:B-1----:R1:W2:Y:S02]  /*8560*/  SYNCS.PHASECHK.TRANS64.TRYWAIT P0, [R0+URZ+0xd0], R3 ;  /* 0x0000d003000075a7 */ /* 0x0022a400080011ff */
[----:B--2---:R-:W-:Y:S05]  /*8570*/  @!P0 NANOSLEEP.SYNCS 0x989680 ;  /* 0x009896800000895d */ /* 0x004fea0003900000 */
[----:B------:R-:W2:Y:S02]  /*8580*/  @!P0 SYNCS.PHASECHK.TRANS64 P0, [R0+URZ+0xd0], R3 ;  /* 0x0000d003000085a7 */ /* 0x000ea400080010ff */
[----:B--2---:R-:W-:Y:S05]  /*8590*/  @!P0 BRA `(.L_x_147) ;  /* 0xfffffffc00f08947 */ /* 0x004fea000383ffff */
[----:B------:R-:W-:Y:S05]  /*85a0*/  BRA `(.L_x_34) ;  /* 0xffffff9800c07947 */ /* 0x000fea000383ffff */
.L_x_40:
[----:B-1----:R1:W2:Y:S02]  /*85b0*/  SYNCS.PHASECHK.TRANS64.TRYWAIT P0, [R3+URZ+0x1e0], R0 ;  /* 0x0001e000030075a7 */ /* 0x0022a400080011ff */
[----:B--2---:R-:W-:Y:S05]  /*85c0*/  @!P0 NANOSLEEP.SYNCS 0x989680 ;  /* 0x009896800000895d */ /* 0x004fea0003900000 */
[----:B------:R-:W2:Y:S02]  /*85d0*/  @!P0 SYNCS.PHASECHK.TRANS64 P0, [R3+URZ+0x1e0], R0 ;  /* 0x0001e000030085a7 */ /* 0x000ea400080010ff */
[----:B--2---:R-:W-:Y:S05]  /*85e0*/  @!P0 BRA `(.L_x_40) ;  /* 0xfffffffc00f08947 */ /* 0x004fea000383ffff */
[----:B------:R-:W-:Y:S05]  /*85f0*/  BRA `(.L_x_148) ;  /* 0xffffff9c00687947 */ /* 0x000fea000383ffff */
.L_x_44:
[----:B------:R-:W-:-:S07]  /*8600*/  MOV R0, UR4 ;  /* 0x0000000400007c02 */ /* 0x000fce0008000f00 */
.L_x_149:
[----:B-1----:R1:W2:Y:S02]  /*8610*/  SYNCS.PHASECHK.TRANS64.TRYWAIT P0, [R0+URZ], R2 ;  /* 0x00000002000075a7 */ /* 0x0022a400080011ff */
[----:B--2---:R-:W-:Y:S05]  /*8620*/  @!P0 NANOSLEEP.SYNCS 0x989680 ;  /* 0x009896800000895d */ /* 0x004fea0003900000 */
[----:B------:R-:W2:Y:S02]  /*8630*/  @!P0 SYNCS.PHASECHK.TRANS64 P0, [R0+URZ], R2 ;  /* 0x00000002000085a7 */ /* 0x000ea400080010ff */
[----:B--2---:R-:W-:Y:S05]  /*8640*/  @!P0 BRA `(.L_x_149) ;  /* 0xfffffffc00f08947 */ /* 0x004fea000383ffff */
[----:B------:R-:W-:Y:S05]  /*8650*/  BRA `(.L_x_150) ;  /* 0xffffffa400147947 */ /* 0x000fea000383ffff */
.L_x_45:
[----:B------:R-:W-:-:S07]  /*8660*/  MOV R0, UR5 ;  /* 0x0000000500007c02 */ /* 0x000fce0008000f00 */
.L_x_151:
[----:B-1----:R1:W2:Y:S02]  /*8670*/  SYNCS.PHASECHK.TRANS64.TRYWAIT P0, [R0+URZ], R3 ;  /* 0x00000003000075a7 */ /* 0x0022a400080011ff */
[----:B--2---:R-:W-:Y:S05]  /*8680*/  @!P0 NANOSLEEP.SYNCS 0x989680 ;  /* 0x009896800000895d */ /* 0x004fea0003900000 */
[----:B------:R-:W2:Y:S02]  /*8690*/  @!P0 SYNCS.PHASECHK.TRANS64 P0, [R0+URZ], R3 ;  /* 0x00000003000085a7 */ /* 0x000ea400080010ff */
[----:B--2---:R-:W-:Y:S05]  /*86a0*/  @!P0 BRA `(.L_x_151) ;  /* 0xfffffffc00f08947 */ /* 0x004fea000383ffff */
[----:B------:R-:W-:Y:S05]  /*86b0*/  BRA `(.L_x_152) ;  /* 0xffffffa400207947 */ /* 0x000fea000383ffff */
.L_x_46:
[----:B------:R-:W-:-:S07]  /*86c0*/  MOV R0, UR5 ;  /* 0x0000000500007c02 */ /* 0x000fce0008000f00 */
.L_x_153:
[----:B-1----:R1:W2:Y:S02]  /*86d0*/  SYNCS.PHASECHK.TRANS64.TRYWAIT P0, [R0+URZ], R3 ;  /* 0x00000003000075a7 */ /* 0x0022a400080011ff */
[----:B--2---:R-:W-:Y:S05]  /*86e0*/  @!P0 NANOSLEEP.SYNCS 0x989680 ;  /* 0x009896800000895d */ /* 0x004fea0003900000 */
[----:B------:R-:W2:Y:S02]  /*86f0*/  @!P0 SYNCS.PHASECHK.TRANS64 P0, [R0+URZ], R3 ;  /* 0x00000003000085a7 */ /* 0x000ea400080010ff */
[----:B--2---:R-:W-:Y:S05]  /*8700*/  @!P0 BRA `(.L_x_153) ;  /* 0xfffffffc00f08947 */ /* 0x004fea000383ffff */
[----:B------:R-:W-:Y:S05]  /*8710*/  BRA `(.L_x_154) ;  /* 0xffffffa4002c7947 */ /* 0x000fea000383ffff */
.L_x_47:
[----:B------:R-:W-:-:S07]  /*8720*/  MOV R0, UR5 ;  /* 0x0000000500007c02 */ /* 0x000fce0008000f00 */
.L_x_155:
[----:B-1----:R1:W2:Y:S02]  /*8730*/  SYNCS.PHASECHK.TRANS64.TRYWAIT P0, [R0+URZ], R3 ;  /* 0x00000003000075a7 */ /* 0x0022a400080011ff */
[----:B--2---:R-:W-:Y:S05]  /*8740*/  @!P0 NANOSLEEP.SYNCS 0x989680 ;  /* 0x009896800000895d */ /* 0x004fea0003900000 */
[----:B------:R-:W2:Y:S02]  /*8750*/  @!P0 SYNCS.PHASECHK.TRANS64 P0, [R0+URZ], R3 ;  /* 0x00000003000085a7 */ /* 0x000ea400080010ff */
[----:B--2---:R-:W-:Y:S05]  /*8760*/  @!P0 BRA `(.L_x_155) ;  /* 0xfffffffc00f08947 */ /* 0x004fea000383ffff */
[----:B------:R-:W-:Y:S05]  /*8770*/  BRA `(.L_x_156) ;  /* 0xffffffa400387947 */ /* 0x000fea000383ffff */
.L_x_48:
[----:B------:R-:W-:-:S07]  /*8780*/  MOV R0, UR5 ;  /* 0x0000000500007c02 */ /* 0x000fce0008000f00 */
.L_x_157:
[----:B-1----:R1:W2:Y:S02]  /*8790*/  SYNCS.PHASECHK.TRANS64.TRYWAIT P0, [R0+URZ], R3 ;  /* 0x00000003000075a7 */ /* 0x0022a400080011ff */
[----:B--2---:R-:W-:Y:S05]  /*87a0*/  @!P0 NANOSLEEP.SYNCS 0x989680 ;  /* 0x009896800000895d */ /* 0x004fea0003900000 */
[----:B------:R-:W2:Y:S02]  /*87b0*/  @!P0 SYNCS.PHASECHK.TRANS64 P0, [R0+URZ], R3 ;  /* 0x00000003000085a7 */ /* 0x000ea400080010ff */
[----:B--2---:R-:W-:Y:S05]  /*87c0*/  @!P0 BRA `(.L_x_157) ;  /* 0xfffffffc00f08947 */ /* 0x004fea000383ffff */
[----:B------:R-:W-:Y:S05]  /*87d0*/  BRA `(.L_x_158) ;  /* 0xffffffa400447947 */ /* 0x000fea000383ffff */
.L_x_49:
[----:B------:R-:W-:-:S07]  /*87e0*/  MOV R0, UR5 ;  /* 0x0000000500007c02 */ /* 0x000fce0008000f00 */
.L_x_159:
[----:B-1----:R1:W2:Y:S02]  /*87f0*/  SYNCS.PHASECHK.TRANS64.TRYWAIT P0, [R0+URZ], R3 ;  /* 0x00000003000075a7 */ /* 0x0022a400080011ff */
[----:B--2---:R-:W-:Y:S05]  /*8800*/  @!P0 NANOSLEEP.SYNCS 0x989680 ;  /* 0x009896800000895d */ /* 0x004fea0003900000 */
[----:B------:R-:W2:Y:S02]  /*8810*/  @!P0 SYNCS.PHASECHK.TRANS64 P0, [R0+URZ], R3 ;  /* 0x00000003000085a7 */ /* 0x000ea400080010ff */
[----:B--2---:R-:W-:Y:S05]  /*8820*/  @!P0 BRA `(.L_x_159) ;  /* 0xfffffffc00f08947 */ /* 0x004fea000383ffff */
[----:B------:R-:W-:Y:S05]  /*8830*/  BRA `(.L_x_160) ;  /* 0xffffffa400507947 */ /* 0x000fea000383ffff */
.L_x_50:
[----:B------:R-:W-:-:S07]  /*8840*/  MOV R0, UR5 ;  /* 0x0000000500007c02 */ /* 0x000fce0008000f00 */
.L_x_161:
[----:B-1----:R1:W2:Y:S02]  /*8850*/  SYNCS.PHASECHK.TRANS64.TRYWAIT P0, [R0+URZ], R3 ;  /* 0x00000003000075a7 */ /* 0x0022a400080011ff */
[----:B--2---:R-:W-:Y:S05]  /*8860*/  @!P0 NANOSLEEP.SYNCS 0x989680 ;  /* 0x009896800000895d */ /* 0x004fea0003900000 */
[----:B------:R-:W2:Y:S02]  /*8870*/  @!P0 SYNCS.PHASECHK.TRANS64 P0, [R0+URZ], R3 ;  /* 0x00000003000085a7 */ /* 0x000ea400080010ff */
[----:B--2---:R-:W-:Y:S05]  /*8880*/  @!P0 BRA `(.L_x_161) ;  /* 0xfffffffc00f08947 */ /* 0x004fea000383ffff */
[----:B------:R-:W-:Y:S05]  /*8890*/  BRA `(.L_x_162) ;  /* 0xffffffa4005c7947 */ /* 0x000fea000383ffff */
.L_x_51:
[----:B------:R-:W-:-:S07]  /*88a0*/  MOV R0, UR5 ;  /* 0x0000000500007c02 */ /* 0x000fce0008000f00 */
.L_x_163:
[----:B-1----:R1:W2:Y:S02]  /*88b0*/  SYNCS.PHASECHK.TRANS64.TRYWAIT P0, [R0+URZ], R3 ;  /* 0x00000003000075a7 */ /* 0x0022a400080011ff */
[----:B--2---:R-:W-:Y:S05]  /*88c0*/  @!P0 NANOSLEEP.SYNCS 0x989680 ;  /* 0x009896800000895d */ /* 0x004fea0003900000 */
[----:B------:R-:W2:Y:S02]  /*88d0*/  @!P0 SYNCS.PHASECHK.TRANS64 P0, [R0+URZ], R3 ;  /* 0x00000003000085a7 */ /* 0x000ea400080010ff */
[----:B--2---:R-:W-:Y:S05]  /*88e0*/  @!P0 BRA `(.L_x_163) ;  /* 0xfffffffc00f08947 */ /* 0x004fea000383ffff */
[----:B------:R-:W-:Y:S05]  /*88f0*/  BRA `(.L_x_164) ;  /* 0xffffffa400687947 */ /* 0x000fea000383ffff */
.L_x_52:
[----:B------:R-:W-:-:S07]  /*8900*/  MOV R0, UR5 ;  /* 0x0000000500007c02 */ /* 0x000fce0008000f00 */
.L_x_165:
[----:B-1----:R1:W2:Y:S02]  /*8910*/  SYNCS.PHASECHK.TRANS64.TRYWAIT P0, [R0+URZ], R3 ;  /* 0x00000003000075a7 */ /* 0x0022a400080011ff */
[----:B--2---:R-:W-:Y:S05]  /*8920*/  @!P0 NANOSLEEP.SYNCS 0x989680 ;  /* 0x009896800000895d */ /* 0x004fea0003900000 */
[----:B------:R-:W2:Y:S02]  /*8930*/  @!P0 SYNCS.PHASECHK.TRANS64 P0, [R0+URZ], R3 ;  /* 0x00000003000085a7 */ /* 0x000ea400080010ff */
[----:B--2---:R-:W-:Y:S05]  /*8940*/  @!P0 BRA `(.L_x_165) ;  /* 0xfffffffc00f08947 */ /* 0x004fea000383ffff */
[----:B------:R-:W-:Y:S05]  /*8950*/  BRA `(.L_x_166) ;  /* 0xffffffa400747947 */ /* 0x000fea000383ffff */
.L_x_53:
[----:B------:R-:W-:-:S07]  /*8960*/  MOV R0, UR5 ;  /* 0x0000000500007c02 */ /* 0x000fce0008000f00 */
.L_x_167:
[----:B-1----:R1:W2:Y:S02]  /*8970*/  SYNCS.PHASECHK.TRANS64.TRYWAIT P0, [R0+URZ], R3 ;  /* 0x00000003000075a7 */ /* 0x0022a400080011ff */
[----:B--2---:R-:W-:Y:S05]  /*8980*/  @!P0 NANOSLEEP.SYNCS 0x989680 ;  /* 0x009896800000895d */ /* 0x004fea0003900000 */
[----:B------:R-:W2:Y:S02]  /*8990*/  @!P0 SYNCS.PHASECHK.TRANS64 P0, [R0+URZ], R3 ;  /* 0x00000003000085a7 */ /* 0x000ea400080010ff */
[----:B--2---:R-:W-:Y:S05]  /*89a0*/  @!P0 BRA `(.L_x_167) ;  /* 0xfffffffc00f08947 */ /* 0x004fea000383ffff */
[----:B------:R-:W-:Y:S05]  /*89b0*/  BRA `(.L_x_168) ;  /* 0xffffffa400807947 */ /* 0x000fea000383ffff */
.L_x_54:
[----:B------:R-:W-:-:S07]  /*89c0*/  MOV R0, UR5 ;  /* 0x0000000500007c02 */ /* 0x000fce0008000f00 */
.L_x_169:
[----:B-1----:R1:W2:Y:S02]  /*89d0*/  SYNCS.PHASECHK.TRANS64.TRYWAIT P0, [R0+URZ], R3 ;  /* 0x00000003000075a7 */ /* 0x0022a400080011ff */
[----:B--2---:R-:W-:Y:S05]  /*89e0*/  @!P0 NANOSLEEP.SYNCS 0x989680 ;  /* 0x009896800000895d */ /* 0x004fea0003900000 */
[----:B------:R-:W2:Y:S02]  /*89f0*/  @!P0 SYNCS.PHASECHK.TRANS64 P0, [R0+URZ], R3 ;  /* 0x00000003000085a7 */ /* 0x000ea400080010ff */
[----:B--2---:R-:W-:Y:S05]  /*8a00*/  @!P0 BRA `(.L_x_169) ;  /* 0xfffffffc00f08947 */ /* 0x004fea000383ffff */
[----:B------:R-:W-:Y:S05]  /*8a10*/  BRA `(.L_x_170) ;  /* 0xffffffa4008c7947 */ /* 0x000fea000383ffff */
.L_x_55:
[----:B------:R-:W-:-:S07]  /*8a20*/  MOV R0, UR5 ;  /* 0x0000000500007c02 */ /* 0x000fce0008000f00 */
.L_x_171:
[----:B-1----:R1:W2:Y:S02]  /*8a30*/  SYNCS.PHASECHK.TRANS64.TRYWAIT P0, [R0+URZ], R3 ;  /* 0x00000003000075a7 */ /* 0x0022a400080011ff */
[----:B--2---:R-:W-:Y:S05]  /*8a40*/  @!P0 NANOSLEEP.SYNCS 0x989680 ;  /* 0x009896800000895d */ /* 0x004fea0003900000 */
[----:B------:R-:W2:Y:S02]  /*8a50*/  @!P0 SYNCS.PHASECHK.TRANS64 P0, [R0+URZ], R3 ;  /* 0x00000003000085a7 */ /* 0x000ea400080010ff */
[----:B--2---:R-:W-:Y:S05]  /*8a60*/  @!P0 BRA `(.L_x_171) ;  /* 0xfffffffc00f08947 */ /* 0x004fea000383ffff */
[----:B------:R-:W-:Y:S05]  /*8a70*/  BRA `(.L_x_172) ;  /* 0xffffffa400987947 */ /* 0x000fea000383ffff */
.L_x_56:
[----:B------:R-:W-:-:S07]  /*8a80*/  MOV R0, UR5 ;  /* 0x0000000500007c02 */ /* 0x000fce0008000f00 */
.L_x_173:
[----:B-1----:R1:W2:Y:S02]  /*8a90*/  SYNCS.PHASECHK.TRANS64.TRYWAIT P0, [R0+URZ], R3 ;  /* 0x00000003000075a7 */ /* 0x0022a400080011ff */
[----:B--2---:R-:W-:Y:S05]  /*8aa0*/  @!P0 NANOSLEEP.SYNCS 0x989680 ;  /* 0x009896800000895d */ /* 0x004fea0003900000 */
[----:B------:R-:W2:Y:S02]  /*8ab0*/  @!P0 SYNCS.PHASECHK.TRANS64 P0, [R0+URZ], R3 ;  /* 0x00000003000085a7 */ /* 0x000ea400080010ff */
[----:B--2---:R-:W-:Y:S05]  /*8ac0*/  @!P0 BRA `(.L_x_173) ;  /* 0xfffffffc00f08947 */ /* 0x004fea000383ffff */
[----:B------:R-:W-:Y:S05]  /*8ad0*/  BRA `(.L_x_174) ;  /* 0xffffffa400a47947 */ /* 0x000fea000383ffff */
.L_x_57:
[----:B------:R-:W-:-:S07]  /*8ae0*/  MOV R0, UR5 ;  /* 0x0000000500007c02 */ /* 0x000fce0008000f00 */
.L_x_175:
[----:B-1----:R1:W2:Y:S02]  /*8af0*/  SYNCS.PHASECHK.TRANS64.TRYWAIT P0, [R0+URZ], R3 ;  /* 0x00000003000075a7 */ /* 0x0022a400080011ff */
[----:B--2---:R-:W-:Y:S05]  /*8b00*/  @!P0 NANOSLEEP.SYNCS 0x989680 ;  /* 0x009896800000895d */ /* 0x004fea0003900000 */
[----:B------:R-:W2:Y:S02]  /*8b10*/  @!P0 SYNCS.PHASECHK.TRANS64 P0, [R0+URZ], R3 ;  /* 0x00000003000085a7 */ /* 0x000ea400080010ff */
[----:B--2---:R-:W-:Y:S05]  /*8b20*/  @!P0 BRA `(.L_x_175) ;  /* 0xfffffffc00f08947 */ /* 0x004fea000383ffff */
[----:B------:R-:W-:Y:S05]  /*8b30*/  BRA `(.L_x_176) ;  /* 0xffffffa400b07947 */ /* 0x000fea000383ffff */
.L_x_58:
[----:B------:R-:W-:-:S07]  /*8b40*/  MOV R0, UR5 ;  /* 0x0000000500007c02 */ /* 0x000fce0008000f00 */
.L_x_177:
[----:B-1----:R1:W2:Y:S02]  /*8b50*/  SYNCS.PHASECHK.TRANS64.TRYWAIT P0, [R0+URZ], R3 ;  /* 0x00000003000075a7 */ /* 0x0022a400080011ff */
[----:B--2---:R-:W-:Y:S05]  /*8b60*/  @!P0 NANOSLEEP.SYNCS 0x989680 ;  /* 0x009896800000895d */ /* 0x004fea0003900000 */
[----:B------:R-:W2:Y:S02]  /*8b70*/  @!P0 SYNCS.PHASECHK.TRANS64 P0, [R0+URZ], R3 ;  /* 0x00000003000085a7 */ /* 0x000ea400080010ff */
[----:B--2---:R-:W-:Y:S05]  /*8b80*/  @!P0 BRA `(.L_x_177) ;  /* 0xfffffffc00f08947 */ /* 0x004fea000383ffff */
[----:B------:R-:W-:Y:S05]  /*8b90*/  BRA `(.L_x_178) ;  /* 0xffffffa400bc7947 */ /* 0x000fea000383ffff */
.L_x_59:
[----:B------:R-:W-:-:S07]  /*8ba0*/  MOV R0, UR5 ;  /* 0x0000000500007c02 */ /* 0x000fce0008000f00 */
.L_x_179:
[----:B-1----:R1:W2:Y:S02]  /*8bb0*/  SYNCS.PHASECHK.TRANS64.TRYWAIT P0, [R0+URZ], R3 ;  /* 0x00000003000075a7 */ /* 0x0022a400080011ff */
[----:B--2---:R-:W-:Y:S05]  /*8bc0*/  @!P0 NANOSLEEP.SYNCS 0x989680 ;  /* 0x009896800000895d */ /* 0x004fea0003900000 */
[----:B------:R-:W2:Y:S02]  /*8bd0*/  @!P0 SYNCS.PHASECHK.TRANS64 P0, [R0+URZ], R3 ;  /* 0x00000003000085a7 */ /* 0x000ea400080010ff */
[----:B--2---:R-:W-:Y:S05]  /*8be0*/  @!P0 BRA `(.L_x_179) ;  /* 0xfffffffc00f08947 */ /* 0x004fea000383ffff */
[----:B------:R-:W-:Y:S05]  /*8bf0*/  BRA `(.L_x_180) ;  /* 0xffffffa400c87947 */ /* 0x000fea000383ffff */
.L_x_60:
[----:B------:R-:W-:-:S07]  /*8c00*/  MOV R0, UR5 ;  /* 0x0000000500007c02 */ /* 0x000fce0008000f00 */
.L_x_181:
[----:B-1----:R1:W2:Y:S02]  /*8c10*/  SYNCS.PHASECHK.TRANS64.TRYWAIT P0, [R0+URZ], R3 ;  /* 0x00000003000075a7 */ /* 0x0022a400080011ff */
[----:B--2---:R-:W-:Y:S05]  /*8c20*/  @!P0 NANOSLEEP.SYNCS 0x989680 ;  /* 0x009896800000895d */ /* 0x004fea0003900000 */
[----:B------:R-:W2:Y:S02]  /*8c30*/  @!P0 SYNCS.PHASECHK.TRANS64 P0, [R0+URZ], R3 ;  /* 0x00000003000085a7 */ /* 0x000ea400080010ff */
[----:B--2---:R-:W-:Y:S05]  /*8c40*/  @!P0 BRA `(.L_x_181) ;  /* 0xfffffffc00f08947 */ /* 0x004fea000383ffff */
[----:B------:R-:W-:Y:S05]  /*8c50*/  BRA `(.L_x_182) ;  /* 0xffffffa400d47947 */ /* 0x000fea000383ffff */
.L_x_61:
[----:B------:R-:W-:-:S07]  /*8c60*/  MOV R0, UR5 ;  /* 0x0000000500007c02 */ /* 0x000fce0008000f00 */
.L_x_183:
[----:B-1----:R1:W2:Y:S02]  /*8c70*/  SYNCS.PHASECHK.TRANS64.TRYWAIT P0, [R0+URZ], R3 ;  /* 0x00000003000075a7 */ /* 0x0022a400080011ff */
[----:B--2---:R-:W-:Y:S05]  /*8c80*/  @!P0 NANOSLEEP.SYNCS 0x989680 ;  /* 0x009896800000895d */ /* 0x004fea0003900000 */
[----:B------:R-:W2:Y:S02]  /*8c90*/  @!P0 SYNCS.PHASECHK.TRANS64 P0, [R0+URZ], R3 ;  /* 0x00000003000085a7 */ /* 0x000ea400080010ff */
[----:B--2---:R-:W-:Y:S05]  /*8ca0*/  @!P0 BRA `(.L_x_183) ;  /* 0xfffffffc00f08947 */ /* 0x004fea000383ffff */
[----:B------:R-:W-:Y:S05]  /*8cb0*/  BRA `(.L_x_184) ;  /* 0xffffffa400e07947 */ /* 0x000fea000383ffff */
.L_x_62:
[----:B------:R-:W-:-:S07]  /*8cc0*/  MOV R0, UR5 ;  /* 0x0000000500007c02 */ /* 0x000fce0008000f00 */
.L_x_185:
[----:B-1----:R1:W2:Y:S02]  /*8cd0*/  SYNCS.PHASECHK.TRANS64.TRYWAIT P0, [R0+URZ], R3 ;  /* 0x00000003000075a7 */ /* 0x0022a400080011ff */
[----:B--2---:R-:W-:Y:S05]  /*8ce0*/  @!P0 NANOSLEEP.SYNCS 0x989680 ;  /* 0x009896800000895d */ /* 0x004fea0003900000 */
[----:B------:R-:W2:Y:S02]  /*8cf0*/  @!P0 SYNCS.PHASECHK.TRANS64 P0, [R0+URZ], R3 ;  /* 0x00000003000085a7 */ /* 0x000ea400080010ff */
[----:B--2---:R-:W-:Y:S05]  /*8d00*/  @!P0 BRA `(.L_x_185) ;  /* 0xfffffffc00f08947 */ /* 0x004fea000383ffff */
[----:B------:R-:W-:Y:S05]  /*8d10*/  BRA `(.L_x_186) ;  /* 0xffffffa400ec7947 */ /* 0x000fea000383ffff */
.L_x_63:
[----:B------:R-:W-:-:S07]  /*8d20*/  MOV R0, UR5 ;  /* 0x0000000500007c02 */ /* 0x000fce0008000f00 */
.L_x_187:
[----:B-1----:R1:W2:Y:S02]  /*8d30*/  SYNCS.PHASECHK.TRANS64.TRYWAIT P0, [R0+URZ], R3 ;  /* 0x00000003000075a7 */ /* 0x0022a400080011ff */
[----:B--2---:R-:W-:Y:S05]  /*8d40*/  @!P0 NANOSLEEP.SYNCS 0x989680 ;  /* 0x009896800000895d */ /* 0x004fea0003900000 */
[----:B------:R-:W2:Y:S02]  /*8d50*/  @!P0 SYNCS.PHASECHK.TRANS64 P0, [R0+URZ], R3 ;  /* 0x00000003000085a7 */ /* 0x000ea400080010ff */
[----:B--2---:R-:W-:Y:S05]  /*8d60*/  @!P0 BRA `(.L_x_187) ;  /* 0xfffffffc00f08947 */ /* 0x004fea000383ffff */
[----:B------:R-:W-:Y:S05]  /*8d70*/  BRA `(.L_x_188) ;  /* 0xffffffa400f87947 */ /* 0x000fea000383ffff */
.L_x_64:
[----:B------:R-:W-:-:S07]  /*8d80*/  MOV R0, UR5 ;  /* 0x0000000500007c02 */ /* 0x000fce0008000f00 */
.L_x_189:
[----:B-1----:R1:W2:Y:S02]  /*8d90*/  SYNCS.PHASECHK.TRANS64.TRYWAIT P0, [R0+URZ], R3 ;  /* 0x00000003000075a7 */ /* 0x0022a400080011ff */
[----:B--2---:R-:W-:Y:S05]  /*8da0*/  @!P0 NANOSLEEP.SYNCS 0x989680 ;  /* 0x009896800000895d */ /* 0x004fea0003900000 */
[----:B------:R-:W2:Y:S02]  /*8db0*/  @!P0 SYNCS.PHASECHK.TRANS64 P0, [R0+URZ], R3 ;  /* 0x00000003000085a7 */ /* 0x000ea400080010ff */
[----:B--2---:R-:W-:Y:S05]  /*8dc0*/  @!P0 BRA `(.L_x_189) ;  /* 0xfffffffc00f08947 */ /* 0x004fea000383ffff */
[----:B------:R-:W-:Y:S05]  /*8dd0*/  BRA `(.L_x_190) ;  /* 0xffffffa800047947 */ /* 0x000fea000383ffff */
.L_x_65:
[----:B------:R-:W-:-:S07]  /*8de0*/  MOV R0, UR5 ;  /* 0x0000000500007c02 */ /* 0x000fce0008000f00 */
.L_x_191:
[----:B-1----:R1:W2:Y:S02]  /*8df0*/  SYNCS.PHASECHK.TRANS64.TRYWAIT P0, [R0+URZ], R3 ;  /* 0x00000003000075a7 */ /* 0x0022a400080011ff */
[----:B--2---:R-:W-:Y:S05]  /*8e00*/  @!P0 NANOSLEEP.SYNCS 0x989680 ;  /* 0x009896800000895d */ /* 0x004fea0003900000 */
[----:B------:R-:W2:Y:S02]  /*8e10*/  @!P0 SYNCS.PHASECHK.TRANS64 P0, [R0+URZ], R3 ;  /* 0x00000003000085a7 */ /* 0x000ea400080010ff */
[----:B--2---:R-:W-:Y:S05]  /*8e20*/  @!P0 BRA `(.L_x_191) ;  /* 0xfffffffc00f08947 */ /* 0x004fea000383ffff */
[----:B------:R-:W-:Y:S05]  /*8e30*/  BRA `(.L_x_192) ;  /* 0xffffffa800107947 */ /* 0x000fea000383ffff */
.L_x_66:
[----:B------:R-:W-:-:S07]  /*8e40*/  MOV R0, UR5 ;  /* 0x0000000500007c02 */ /* 0x000fce0008000f00 */
.L_x_193:
[----:B-1----:R1:W2:Y:S02]  /*8e50*/  SYNCS.PHASECHK.TRANS64.TRYWAIT P0, [R0+URZ], R3 ;  /* 0x00000003000075a7 */ /* 0x0022a400080011ff */
[----:B--2---:R-:W-:Y:S05]  /*8e60*/  @!P0 NANOSLEEP.SYNCS 0x989680 ;  /* 0x009896800000895d */ /* 0x004fea0003900000 */
[----:B------:R-:W2:Y:S02]  /*8e70*/  @!P0 SYNCS.PHASECHK.TRANS64 P0, [R0+URZ], R3 ;  /* 0x00000003000085a7 */ /* 0x000ea400080010ff */
[----:B--2---:R-:W-:Y:S05]  /*8e80*/  @!P0 BRA `(.L_x_193) ;  /* 0xfffffffc00f08947 */ /* 0x004fea000383ffff */
[----:B------:R-:W-:Y:S05]  /*8e90*/  BRA `(.L_x_194) ;  /* 0xffffffa8001c7947 */ /* 0x000fea000383ffff */
.L_x_67:
[----:B------:R-:W-:-:S07]  /*8ea0*/  MOV R0, UR5 ;  /* 0x0000000500007c02 */ /* 0x000fce0008000f00 */
.L_x_195:
[----:B-1----:R1:W2:Y:S02]  /*8eb0*/  SYNCS.PHASECHK.TRANS64.TRYWAIT P0, [R0+URZ], R3 ;  /* 0x00000003000075a7 */ /* 0x0022a400080011ff */
[----:B--2---:R-:W-:Y:S05]  /*8ec0*/  @!P0 NANOSLEEP.SYNCS 0x989680 ;  /* 0x009896800000895d */ /* 0x004fea0003900000 */
[----:B------:R-:W2:Y:S02]  /*8ed0*/  @!P0 SYNCS.PHASECHK.TRANS64 P0, [R0+URZ], R3 ;  /* 0x00000003000085a7 */ /* 0x000ea400080010ff */
[----:B--2---:R-:W-:Y:S05]  /*8ee0*/  @!P0 BRA `(.L_x_195) ;  /* 0xfffffffc00f08947 */ /* 0x004fea000383ffff */
[----:B------:R-:W-:Y:S05]  /*8ef0*/  BRA `(.L_x_196) ;  /* 0xffffffa800287947 */ /* 0x000fea000383ffff */
.L_x_68:
[----:B------:R-:W-:-:S07]  /*8f00*/  MOV R0, UR5 ;  /* 0x0000000500007c02 */ /* 0x000fce0008000f00 */
.L_x_197:
[----:B-1----:R1:W2:Y:S02]  /*8f10*/  SYNCS.PHASECHK.TRANS64.TRYWAIT P0, [R0+URZ], R3 ;  /* 0x00000003000075a7 */ /* 0x0022a400080011ff */
[----:B--2---:R-:W-:Y:S05]  /*8f20*/  @!P0 NANOSLEEP.SYNCS 0x989680 ;  /* 0x009896800000895d */ /* 0x004fea0003900000 */
[----:B------:R-:W2:Y:S02]  /*8f30*/  @!P0 SYNCS.PHASECHK.TRANS64 P0, [R0+URZ], R3 ;  /* 0x00000003000085a7 */ /* 0x000ea400080010ff */
[----:B--2---:R-:W-:Y:S05]  /*8f40*/  @!P0 BRA `(.L_x_197) ;  /* 0xfffffffc00f08947 */ /* 0x004fea000383ffff */
[----:B------:R-:W-:Y:S05]  /*8f50*/  BRA `(.L_x_198) ;  /* 0xffffffa800347947 */ /* 0x000fea000383ffff */
.L_x_71:
[----:B--2---:R2:W3:Y:S02]  /*8f60*/  SYNCS.PHASECHK.TRANS64.TRYWAIT P0, [R2+URZ+0x240], R4 ;  /* 0x00024004020075a7 */ /* 0x0044e400080011ff */
[----:B---3--:R-:W-:Y:S05]  /*8f70*/  @!P0 NANOSLEEP.SYNCS 0x989680 ;  /* 0x009896800000895d */ /* 0x008fea0003900000 */
[----:B------:R-:W3:Y:S02]  /*8f80*/  @!P0 SYNCS.PHASECHK.TRANS64 P0, [R2+URZ+0x240], R4 ;  /* 0x00024004020085a7 */ /* 0x000ee400080010ff */
[----:B---3--:R-:W-:Y:S05]  /*8f90*/  @!P0 BRA `(.L_x_71) ;  /* 0xfffffffc00f08947 */ /* 0x008fea000383ffff */
[----:B------:R-:W-:Y:S05]  /*8fa0*/  BRA `(.L_x_199) ;  /* 0xffffffa800907947 */ /* 0x000fea000383ffff */
.L_x_72:
[----:B------:R-:W-:-:S07]  /*8fb0*/  MOV R2, UR4 ;  /* 0x0000000400027c02 */ /* 0x000fce0008000f00 */
.L_x_200:
[----:B--2---:R2:W3:Y:S02]  /*8fc0*/  SYNCS.PHASECHK.TRANS64.TRYWAIT P0, [R2+URZ+0x1f0], R5 ;  /* 0x0001f005020075a7 */ /* 0x0044e400080011ff */
[----:B---3--:R-:W-:Y:S05]  /*8fd0*/  @!P0 NANOSLEEP.SYNCS 0x989680 ;  /* 0x009896800000895d */ /* 0x008fea0003900000 */
[----:B------:R-:W3:Y:S02]  /*8fe0*/  @!P0 SYNCS.PHASECHK.TRANS64 P0, [R2+URZ+0x1f0], R5 ;  /* 0x0001f005020085a7 */ /* 0x000ee400080010ff */
[----:B---3--:R-:W-:Y:S05]  /*8ff0*/  @!P0 BRA `(.L_x_200) ;  /* 0xfffffffc00f08947 */ /* 0x008fea000383ffff */
[----:B------:R-:W-:Y:S05]  /*9000*/  BRA `(.L_x_201) ;  /* 0xffffffa800a07947 */ /* 0x000fea000383ffff */
.L_x_73:
[----:B--2---:R2:W3:Y:S02]  /*9010*/  SYNCS.PHASECHK.TRANS64.TRYWAIT P1, [R2+URZ+0x1e0], R4 ;  /* 0x0001e004020075a7 */ /* 0x0044e400080211ff */
[----:B---3--:R-:W-:Y:S05]  /*9020*/  @!P1 NANOSLEEP.SYNCS 0x989680 ;  /* 0x009896800000995d */ /* 0x008fea0003900000 */
[----:B------:R-:W3:Y:S02]  /*9030*/  @!P1 SYNCS.PHASECHK.TRANS64 P1, [R2+URZ+0x1e0], R4 ;  /* 0x0001e004020095a7 */ /* 0x000ee400080210ff */
[----:B---3--:R-:W-:Y:S05]  /*9040*/  @!P1 BRA `(.L_x_73) ;  /* 0xfffffffc00f09947 */ /* 0x008fea000383ffff */
[----:B------:R-:W-:Y:S05]  /*9050*/  BRA `(.L_x_202) ;  /* 0xffffffa800d07947 */ /* 0x000fea000383ffff */
.L_x_76:
[----:B------:R-:W-:-:S07]  /*9060*/  MOV R0, UR4 ;  /* 0x0000000400007c02 */ /* 0x000fce0008000f00 */
.L_x_203:
[----:B--2---:R2:W3:Y:S02]  /*9070*/  SYNCS.PHASECHK.TRANS64.TRYWAIT P0, [R0+URZ+0x1f0], R2 ;  /* 0x0001f002000075a7 */ /* 0x0044e400080011ff */
[----:B---3--:R-:W-:Y:S05]  /*9080*/  @!P0 NANOSLEEP.SYNCS 0x989680 ;  /* 0x009896800000895d */ /* 0x008fea0003900000 */
[----:B------:R-:W3:Y:S02]  /*9090*/  @!P0 SYNCS.PHASECHK.TRANS64 P0, [R0+URZ+0x1f0], R2 ;  /* 0x0001f002000085a7 */ /* 0x000ee400080010ff */
[----:B---3--:R-:W-:Y:S05]  /*90a0*/  @!P0 BRA `(.L_x_203) ;  /* 0xfffffffc00f08947 */ /* 0x008fea000383ffff */
[----:B------:R-:W-:Y:S05]  /*90b0*/  BRA `(.L_x_75) ;  /* 0xffffffac00247947 */ /* 0x000fea000383ffff */
.L_x_83:
[----:B-1----:R1:W2:Y:S02]  /*90c0*/  SYNCS.PHASECHK.TRANS64.TRYWAIT P1, [R0+URZ+0x1e0], R2 ;  /* 0x0001e002000075a7 */ /* 0x0022a400080211ff */
[----:B--2---:R-:W-:Y:S05]  /*90d0*/  @!P1 NANOSLEEP.SYNCS 0x989680 ;  /* 0x009896800000995d */ /* 0x004fea0003900000 */
[----:B------:R-:W2:Y:S02]  /*90e0*/  @!P1 SYNCS.PHASECHK.TRANS64 P1, [R0+URZ+0x1e0], R2 ;  /* 0x0001e002000095a7 */ /* 0x000ea400080210ff */
[----:B--2---:R-:W-:Y:S05]  /*90f0*/  @!P1 BRA `(.L_x_83) ;  /* 0xfffffffc00f09947 */ /* 0x004fea000383ffff */
[----:B------:R-:W-:Y:S05]  /*9100*/  BRA `(.L_x_204) ;  /* 0xffffffb000887947 */ /* 0x000fea000383ffff */
.L_x_84:
[----:B------:R-:W-:-:S07]  /*9110*/  MOV R2, UR23 ;  /* 0x0000001700027c02 */ /* 0x000fce0008000f00 */
.L_x_205:
[----:B-1----:R1:W2:Y:S02]  /*9120*/  SYNCS.PHASECHK.TRANS64.TRYWAIT P0, [R2+URZ+0x220], R0 ;  /* 0x00022000020075a7 */ /* 0x0022a400080011ff */
[----:B--2---:R-:W-:Y:S05]  /*9130*/  @!P0 NANOSLEEP.SYNCS 0x989680 ;  /* 0x009896800000895d */ /* 0x004fea0003900000 */
[----:B------:R-:W2:Y:S02]  /*9140*/  @!P0 SYNCS.PHASECHK.TRANS64 P0, [R2+URZ+0x220], R0 ;  /* 0x00022000020085a7 */ /* 0x000ea400080010ff */
[----:B--2---:R-:W-:Y:S05]  /*9150*/  @!P0 BRA `(.L_x_205) ;  /* 0xfffffffc00f08947 */ /* 0x004fea000383ffff */
[----:B------:R-:W-:Y:S05]  /*9160*/  BRA `(.L_x_206) ;  /* 0xffffffb000d87947 */ /* 0x000fea000383ffff */
.L_x_87:
[----:B------:R-:W-:Y:S07]  /*9170*/  MOV R0, UR5 ;  /* 0x0000000500007c02 */ /* 0x000fee0008000f00 */
.L_x_207:
[----:B-1----:R1:W2:Y:S02]  /*9180*/  SYNCS.PHASECHK.TRANS64.TRYWAIT P0, [R0+URZ], R2 ;  /* 0x00000002000075a7 */ /* 0x0022a400080011ff */
[----:B--2---:R-:W-:Y:S05]  /*9190*/  @!P0 NANOSLEEP.SYNCS 0x989680 ;  /* 0x009896800000895d */ /* 0x004fea0003900000 */
[----:B------:R-:W2:Y:S02]  /*91a0*/  @!P0 SYNCS.PHASECHK.TRANS64 P0, [R0+URZ], R2 ;  /* 0x00000002000085a7 */ /* 0x000ea400080010ff */
[----:B--2---:R-:W-:Y:S05]  /*91b0*/  @!P0 BRA `(.L_x_207) ;  /* 0xfffffffc00f08947 */ /* 0x004fea000383ffff */
[----:B------:R-:W-:Y:S05]  /*91c0*/  BRA `(.L_x_86) ;  /* 0xffffffb000f47947 */ /* 0x000fea000383ffff */
.L_x_90:
[----:B------:R-:W-:-:S07]  /*91d0*/  MOV R0, UR4 ;  /* 0x0000000400007c02 */ /* 0x000fce0008000f00 */
.L_x_208:
[----:B--2---:R2:W4:Y:S02]  /*91e0*/  SYNCS.PHASECHK.TRANS64.TRYWAIT P0, [R0+URZ], R2 ;  /* 0x00000002000075a7 */ /* 0x00452400080011ff */
[----:B----4-:R-:W-:Y:S05]  /*91f0*/  @!P0 NANOSLEEP.SYNCS 0x989680 ;  /* 0x009896800000895d */ /* 0x010fea0003900000 */
[----:B------:R-:W4:Y:S02]  /*9200*/  @!P0 SYNCS.PHASECHK.TRANS64 P0, [R0+URZ], R2 ;  /* 0x00000002000085a7 */ /* 0x000f2400080010ff */
[----:B----4-:R-:W-:Y:S05]  /*9210*/  @!P0 BRA `(.L_x_208) ;  /* 0xfffffffc00f08947 */ /* 0x010fea000383ffff */
[----:B------:R-:W-:Y:S05]  /*9220*/  BRA `(.L_x_209) ;  /* 0xffffffb400a87947 */ /* 0x000fea000383ffff */
.L_x_91:
[----:B------:R-:W-:-:S07]  /*9230*/  MOV R0, UR5 ;  /* 0x0000000500007c02 */ /* 0x000fce0008000f00 */
.L_x_210:
[----:B-1----:R1:W2:Y:S02]  /*9240*/  SYNCS.PHASECHK.TRANS64.TRYWAIT P0, [R0+URZ], R3 ;  /* 0x00000003000075a7 */ /* 0x0022a400080011ff */
[----:B--2---:R-:W-:Y:S05]  /*9250*/  @!P0 NANOSLEEP.SYNCS 0x989680 ;  /* 0x009896800000895d */ /* 0x004fea0003900000 */
[----:B------:R-:W2:Y:S02]  /*9260*/  @!P0 SYNCS.PHASECHK.TRANS64 P0, [R0+URZ], R3 ;  /* 0x00000003000085a7 */ /* 0x000ea400080010ff */
[----:B--2---:R-:W-:Y:S05]  /*9270*/  @!P0 BRA `(.L_x_210) ;  /* 0xfffffffc00f08947 */ /* 0x004fea000383ffff */
[----:B------:R-:W-:Y:S05]  /*9280*/  BRA `(.L_x_211) ;  /* 0xffffffb400b47947 */ /* 0x000fea000383ffff */
.L_x_92:
[----:B------:R-:W-:-:S07]  /*9290*/  MOV R0, UR5 ;  /* 0x0000000500007c02 */ /* 0x000fce0008000f00 */
.L_x_212:
[----:B-1----:R1:W2:Y:S02]  /*92a0*/  SYNCS.PHASECHK.TRANS64.TRYWAIT P0, [R0+URZ], R3 ;  /* 0x00000003000075a7 */ /* 0x0022a400080011ff */
[----:B--2---:R-:W-:Y:S05]  /*92b0*/  @!P0 NANOSLEEP.SYNCS 0x989680 ;  /* 0x009896800000895d */ /* 0x004fea0003900000 */
[----:B------:R-:W2:Y:S02]  /*92c0*/  @!P0 SYNCS.PHASECHK.TRANS64 P0, [R0+URZ], R3 ;  /* 0x00000003000085a7 */ /* 0x000ea400080010ff */
[----:B--2---:R-:W-:Y:S05]  /*92d0*/  @!P0 BRA `(.L_x_212) ;  /* 0xfffffffc00f08947 */ /* 0x004fea000383ffff */
[----:B------:R-:W-:Y:S05]  /*92e0*/  BRA `(.L_x_213) ;  /* 0xffffffb400c07947 */ /* 0x000fea000383ffff */
.L_x_93:
[----:B-1----:R-:W-:-:S07]  /*92f0*/  MOV R0, UR4 ;  /* 0x0000000400007c02 */ /* 0x002fce0008000f00 */
.L_x_214:
[----:B-1----:R1:W2:Y:S02]  /*9300*/  SYNCS.PHASECHK.TRANS64.TRYWAIT P0, [R0+URZ], R2 ;  /* 0x00000002000075a7 */ /* 0x0022a400080011ff */
[----:B--2---:R-:W-:Y:S05]  /*9310*/  @!P0 NANOSLEEP.SYNCS 0x989680 ;  /* 0x009896800000895d */ /* 0x004fea0003900000 */
[----:B------:R-:W2:Y:S02]  /*9320*/  @!P0 SYNCS.PHASECHK.TRANS64 P0, [R0+URZ], R2 ;  /* 0x00000002000085a7 */ /* 0x000ea400080010ff */
[----:B--2---:R-:W-:Y:S05]  /*9330*/  @!P0 BRA `(.L_x_214) ;  /* 0xfffffffc00f08947 */ /* 0x004fea000383ffff */
[----:B------:R-:W-:Y:S05]  /*9340*/  BRA `(.L_x_215) ;  /* 0xffffffb400cc7947 */ /* 0x000fea000383ffff */
.L_x_98:
[----:B--2---:R2:W3:Y:S02]  /*9350*/  SYNCS.PHASECHK.TRANS64.TRYWAIT P0, [R8+URZ+0x1e0], R0 ;  /* 0x0001e000080075a7 */ /* 0x0044e400080011ff */
[----:B---3--:R-:W-:Y:S05]  /*9360*/  @!P0 NANOSLEEP.SYNCS 0x989680 ;  /* 0x009896800000895d */ /* 0x008fea0003900000 */
[----:B------:R-:W3:Y:S02]  /*9370*/  @!P0 SYNCS.PHASECHK.TRANS64 P0, [R8+URZ+0x1e0], R0 ;  /* 0x0001e000080085a7 */ /* 0x000ee400080010ff */
[----:B---3--:R-:W-:Y:S05]  /*9380*/  @!P0 BRA `(.L_x_98) ;  /* 0xfffffffc00f08947 */ /* 0x008fea000383ffff */
[----:B------:R-:W-:Y:S05]  /*9390*/  BRA `(.L_x_216) ;  /* 0xffffffb800f07947 */ /* 0x000fea000383ffff */
.L_x_101:
[----:B--2---:R-:W-:Y:S07]  /*93a0*/  MOV R0, UR24 ;  /* 0x0000001800007c02 */ /* 0x004fee0008000f00 */
.L_x_217:
[----:B--2---:R2:W3:Y:S02]  /*93b0*/  SYNCS.PHASECHK.TRANS64.TRYWAIT P1, [R0+URZ+0x1d8], R2 ;  /* 0x0001d802000075a7 */ /* 0x0044e400080211ff */
[----:B---3--:R-:W-:Y:S05]  /*93c0*/  @!P1 NANOSLEEP.SYNCS 0x989680 ;  /* 0x009896800000995d */ /* 0x008fea0003900000 */
[----:B------:R-:W3:Y:S02]  /*93d0*/  @!P1 SYNCS.PHASECHK.TRANS64 P1, [R0+URZ+0x1d8], R2 ;  /* 0x0001d802000095a7 */ /* 0x000ee400080210ff */
[----:B---3--:R-:W-:Y:S05]  /*93e0*/  @!P1 BRA `(.L_x_217) ;  /* 0xfffffffc00f09947 */ /* 0x008fea000383ffff */
[----:B------:R-:W-:Y:S05]  /*93f0*/  BRA `(.L_x_100) ;  /* 0xffffffc000687947 */ /* 0x000fea000383ffff */
.L_x_104:
[----:B------:R-:W-:Y:S07]  /*9400*/  MOV R0, UR4 ;  /* 0x0000000400007c02 */ /* 0x000fee0008000f00 */
.L_x_218:
[----:B--2---:R2:W3:Y:S02]  /*9410*/  SYNCS.PHASECHK.TRANS64.TRYWAIT P0, [R0+URZ+0x1b8], R2 ;  /* 0x0001b802000075a7 */ /* 0x0044e400080011ff */
[----:B---3--:R-:W-:Y:S05]  /*9420*/  @!P0 NANOSLEEP.SYNCS 0x989680 ;  /* 0x009896800000895d */ /* 0x008fea0003900000 */
[----:B------:R-:W3:Y:S02]  /*9430*/  @!P0 SYNCS.PHASECHK.TRANS64 P0, [R0+URZ+0x1b8], R2 ;  /* 0x0001b802000085a7 */ /* 0x000ee400080010ff */
[----:B---3--:R-:W-:Y:S05]  /*9440*/  @!P0 BRA `(.L_x_218) ;  /* 0xfffffffc00f08947 */ /* 0x008fea000383ffff */
[----:B------:R-:W-:Y:S05]  /*9450*/  BRA `(.L_x_219) ;  /* 0xffffffc000c47947 */ /* 0x000fea000383ffff */
.L_x_105:
[----:B------:R-:W-:Y:S07]  /*9460*/  MOV R2, UR5 ;  /* 0x0000000500027c02 */ /* 0x000fee0008000f00 */
.L_x_220:
[----:B--2---:R2:W3:Y:S02]  /*9470*/  SYNCS.PHASECHK.TRANS64.TRYWAIT P0, [R2+URZ+0x1b8], R0 ;  /* 0x0001b800020075a7 */ /* 0x0044e400080011ff */
[----:B---3--:R-:W-:Y:S05]  /*9480*/  @!P0 NANOSLEEP.SYNCS 0x989680 ;  /* 0x009896800000895d */ /* 0x008fea0003900000 */
[----:B------:R-:W3:Y:S02]  /*9490*/  @!P0 SYNCS.PHASECHK.TRANS64 P0, [R2+URZ+0x1b8], R0 ;  /* 0x0001b800020085a7 */ /* 0x000ee400080010ff */
[----:B---3--:R-:W-:Y:S05]  /*94a0*/  @!P0 BRA `(.L_x_220) ;  /* 0xfffffffc00f08947 */ /* 0x008fea000383ffff */
[----:B------:R-:W-:Y:S05]  /*94b0*/  BRA `(.L_x_221) ;  /* 0xffffffc4002c7947 */ /* 0x000fea000383ffff */
.L_x_107:
[----:B------:R-:W-:-:S07]  /*94c0*/  MOV R0, UR4 ;  /* 0x0000000400007c02 */ /* 0x000fce0008000f00 */
.L_x_222:
[----:B---3--:R3:W4:Y:S02]  /*94d0*/  SYNCS.PHASECHK.TRANS64.TRYWAIT P0, [R0+URZ], R2 ;  /* 0x00000002000075a7 */ /* 0x00872400080011ff */
[----:B----4-:R-:W-:Y:S05]  /*94e0*/  @!P0 NANOSLEEP.SYNCS 0x989680 ;  /* 0x009896800000895d */ /* 0x010fea0003900000 */
[----:B------:R-:W4:Y:S02]  /*94f0*/  @!P0 SYNCS.PHASECHK.TRANS64 P0, [R0+URZ], R2 ;  /* 0x00000002000085a7 */ /* 0x000f2400080010ff */
[----:B----4-:R-:W-:Y:S05]  /*9500*/  @!P0 BRA `(.L_x_222) ;  /* 0xfffffffc00f08947 */ /* 0x010fea000383ffff */
[----:B------:R-:W-:Y:S05]  /*9510*/  BRA `(.L_x_223) ;  /* 0xffffffc400c07947 */ /* 0x000fea000383ffff */
.L_x_108:
[----:B------:R-:W-:-:S07]  /*9520*/  MOV R0, UR5 ;  /* 0x0000000500007c02 */ /* 0x000fce0008000f00 */
.L_x_224:
[----:B--2---:R2:W3:Y:S02]  /*9530*/  SYNCS.PHASECHK.TRANS64.TRYWAIT P0, [R0+URZ], R2 ;  /* 0x00000002000075a7 */ /* 0x0044e400080011ff */
[----:B---3--:R-:W-:Y:S05]  /*9540*/  @!P0 NANOSLEEP.SYNCS 0x989680 ;  /* 0x009896800000895d */ /* 0x008fea0003900000 */
[----:B------:R-:W3:Y:S02]  /*9550*/  @!P0 SYNCS.PHASECHK.TRANS64 P0, [R0+URZ], R2 ;  /* 0x00000002000085a7 */ /* 0x000ee400080010ff */
[----:B---3--:R-:W-:Y:S05]  /*9560*/  @!P0 BRA `(.L_x_224) ;  /* 0xfffffffc00f08947 */ /* 0x008fea000383ffff */
[----:B------:R-:W-:Y:S05]  /*9570*/  BRA `(.L_x_225) ;  /* 0xffffffc400cc7947 */ /* 0x000fea000383ffff */
.L_x_110:
[----:B-1----:R1:W2:Y:S02]  /*9580*/  SYNCS.PHASECHK.TRANS64.TRYWAIT P0, [R0+URZ+0x1e0], R2 ;  /* 0x0001e002000075a7 */ /* 0x0022a400080011ff */
[----:B--2---:R-:W-:Y:S05]  /*9590*/  @!P0 NANOSLEEP.SYNCS 0x989680 ;  /* 0x009896800000895d */ /* 0x004fea0003900000 */
[----:B------:R-:W2:Y:S02]  /*95a0*/  @!P0 SYNCS.PHASECHK.TRANS64 P0, [R0+URZ+0x1e0], R2 ;  /* 0x0001e002000085a7 */ /* 0x000ea400080010ff */
[----:B--2---:R-:W-:Y:S05]  /*95b0*/  @!P0 BRA `(.L_x_110) ;  /* 0xfffffffc00f08947 */ /* 0x004fea000383ffff */
[----:B------:R-:W-:Y:S05]  /*95c0*/  BRA `(.L_x_226) ;  /* 0xffffffc800b87947 */ /* 0x000fea000383ffff */
.L_x_120:
[----:B-1----:R1:W3:Y:S02]  /*95d0*/  SYNCS.PHASECHK.TRANS64.TRYWAIT P1, [R2+URZ+0x1a0], R4 ;  /* 0x0001a004020075a7 */ /* 0x0022e400080211ff */
[----:B---3--:R-:W-:Y:S05]  /*95e0*/  @!P1 NANOSLEEP.SYNCS 0x989680 ;  /* 0x009896800000995d */ /* 0x008fea0003900000 */
[----:B------:R-:W3:Y:S02]  /*95f0*/  @!P1 SYNCS.PHASECHK.TRANS64 P1, [R2+URZ+0x1a0], R4 ;  /* 0x0001a004020095a7 */ /* 0x000ee400080210ff */
[----:B---3--:R-:W-:Y:S05]  /*9600*/  @!P1 BRA `(.L_x_120) ;  /* 0xfffffffc00f09947 */ /* 0x008fea000383ffff */
[----:B------:R-:W-:Y:S05]  /*9610*/  BRA `(.L_x_119) ;  /* 0xffffffd800287947 */ /* 0x000fea000383ffff */
.L_x_122:
[----:B-1----:R1:W2:Y:S02]  /*9620*/  SYNCS.PHASECHK.TRANS64.TRYWAIT P0, [R27+URZ+0x200], R3 ;  /* 0x000200031b0075a7 */ /* 0x0022a400080011ff */
[----:B--2---:R-:W-:Y:S05]  /*9630*/  @!P0 NANOSLEEP.SYNCS 0x989680 ;  /* 0x009896800000895d */ /* 0x004fea0003900000 */
[----:B------:R-:W2:Y:S02]  /*9640*/  @!P0 SYNCS.PHASECHK.TRANS64 P0, [R27+URZ+0x200], R3 ;  /* 0x000200031b0085a7 */ /* 0x000ea400080010ff */
[----:B--2---:R-:W-:Y:S05]  /*9650*/  @!P0 BRA `(.L_x_122) ;  /* 0xfffffffc00f08947 */ /* 0x004fea000383ffff */
[----:B------:R-:W-:Y:S05]  /*9660*/  BRA `(.L_x_121) ;  /* 0xffffffd800787947 */ /* 0x000fea000383ffff */
.L_x_133:
[----:B-1----:R1:W2:Y:S02]  /*9670*/  SYNCS.PHASECHK.TRANS64.TRYWAIT P0, [R2+URZ+0x1a0], R63 ;  /* 0x0001a03f020075a7 */ /* 0x0022a400080011ff */
[----:B--2---:R-:W-:Y:S05]  /*9680*/  @!P0 NANOSLEEP.SYNCS 0x989680 ;  /* 0x009896800000895d */ /* 0x004fea0003900000 */
[----:B------:R-:W2:Y:S02]  /*9690*/  @!P0 SYNCS.PHASECHK.TRANS64 P0, [R2+URZ+0x1a0], R63 ;  /* 0x0001a03f020085a7 */ /* 0x000ea400080010ff */
[----:B--2---:R-:W-:Y:S05]  /*96a0*/  @!P0 BRA `(.L_x_133) ;  /* 0xfffffffc00f08947 */ /* 0x004fea000383ffff */
[----:B------:R-:W-:Y:S05]  /*96b0*/  BRA `(.L_x_132) ;  /* 0xffffffe0008c7947 */ /* 0x000fea000383ffff */
        .weak           $__internal_0_$__cuda_sm10x_tcgen05_guardrail_trap_col_being_dealloced_not_returned_by_alloc
        .type           $__internal_0_$__cuda_sm10x_tcgen05_guardrail_trap_col_being_dealloced_not_returned_by_alloc,@function
        .size           $__internal_0_$__cuda_sm10x_tcgen05_guardrail_trap_col_being_dealloced_not_returned_by_alloc,($__internal_1_$__cuda_sm10x_tcgen05_guardrail_trap_phase_invalid_during_alloc - $__internal_0_$__cuda_sm10x_tcgen05_guardrail_trap_col_being_dealloced_not_returned_by_alloc)
$__internal_0_$__cuda_sm10x_tcgen05_guardrail_trap_col_being_dealloced_not_returned_by_alloc:
[----:B------:R-:W-:Y:S05]  /*96c0*/  BPT.TRAP 0x1 ;  /* 0x000000040000795c */ /* 0x000fea0000300000 */
[----:B------:R-:W-:-:S04]  /*96d0*/  HFMA2 R3, -RZ, RZ, 0, 0 ;  /* 0x00000000ff037431 */ /* 0x000fc800000001ff */
[----:B------:R-:W-:Y:S05]  /*96e0*/  RET.REL.NODEC R2 `(_ZN7cutlass13device_kernelINS_4gemm6kernel13GemmUniversalIN4cute5tupleIJiiiiEEENS1_10collective13CollectiveMmaINS1_35MainloopSm100TmaUmmaWarpSpecializedILi26ELi2ELi4ENS5_IJNS4_1CILi4EEENSA_ILi1EEESC_EEEEENS5_IJNSA_ILi64EEESF_NSA_ILi32EEEEEENS_6half_tENS5_IJlSC_lEEESI_SJ_NS4_8TiledMMAINS4_8MMA_AtomIJNS4_20SM100_MMA_F16BF16_SSISI_SI_fLi64ELi64ELNS4_4UMMA5MajorE0ELSO_0ELNSN_7ScaleInE0ELSP_0EEEEEENS4_6LayoutINS5_IJSC_SC_SC_EEENS5_IJNSA_ILi0EEESU_SU_EEEEENS5_IJNS4_10UnderscoreESX_SX_EEEEENS4_13SM90_TMA_LOADENS4_14ComposedLayoutINS4_7SwizzleILi2ELi4ELi3EEENS4_18smem_ptr_flag_bitsILi16EEENSS_INS5_IJNSA_ILi8EEESG_EEENS5_IJSG_SC_EEEEEEEvNS4_8identityENS4_23SM90_TMA_LOAD_MULTICASTES1A_vS1B_EENS_8epilogue10collective18CollectiveEpilogueINS1E_23Sm100TmaWarpSpecializedILi3ELi2ELi16ELb1ELb0EEEJSH_NS5_IJNSS_ISF_SC_EENSS_ISG_SC_EEEEESI_SJ_SI_SJ_NS1E_6fusion15FusionCallbacksIS1I_NS1M_17LinearCombinationISI_fSI_fLNS_15FloatRoundStyleE2EEESH_S1L_JEEENS4_5SM1004TMEM4LOAD26SM100_TMEM_LOAD_16dp256b4xES10_S1A_NS4_17SM75_U32x4_LDSM_NENS4_14SM90_TMA_STOREES1A_NS4_17SM90_U32x4_STSM_NENS4_39AutoVectorizingCopyWithAssumedAlignmentILi128EEEEEEvvEEEEvNT_6ParamsE) ;  /* 0xffffff6802447950 */ /* 0x000fea0003c3ffff */
        .weak           $__internal_1_$__cuda_sm10x_tcgen05_guardrail_trap_phase_invalid_during_alloc
        .type           $__internal_1_$__cuda_sm10x_tcgen05_guardrail_trap_phase_invalid_during_alloc,@function
        .size           $__internal_1_$__cuda_sm10x_tcgen05_guardrail_trap_phase_invalid_during_alloc,($__internal_2_$__cuda_sm10x_tcgen05_guardrail_trap_unallocated_columns_being_dealloced - $__internal_1_$__cuda_sm10x_tcgen05_guardrail_trap_phase_invalid_during_alloc)
$__internal_1_$__cuda_sm10x_tcgen05_guardrail_trap_phase_invalid_during_alloc:
[----:B------:R-:W-:Y:S05]  /*96f0*/  BPT.TRAP 0x1 ;  /* 0x000000040000795c */ /* 0x000fea0000300000 */
[----:B------:R-:W-:-:S04]  /*9700*/  MOV R5, 0x0 ;  /* 0x0000000000057802 */ /* 0x000fc80000000f00 */
[----:B------:R-:W-:Y:S05]  /*9710*/  RET.REL.NODEC R4 `(_ZN7cutlass13device_kernelINS_4gemm6kernel13GemmUniversalIN4cute5tupleIJiiiiEEENS1_10collective13CollectiveMmaINS1_35MainloopSm100TmaUmmaWarpSpecializedILi26ELi2ELi4ENS5_IJNS4_1CILi4EEENSA_ILi1EEESC_EEEEENS5_IJNSA_ILi64EEESF_NSA_ILi32EEEEEENS_6half_tENS5_IJlSC_lEEESI_SJ_NS4_8TiledMMAINS4_8MMA_AtomIJNS4_20SM100_MMA_F16BF16_SSISI_SI_fLi64ELi64ELNS4_4UMMA5MajorE0ELSO_0ELNSN_7ScaleInE0ELSP_0EEEEEENS4_6LayoutINS5_IJSC_SC_SC_EEENS5_IJNSA_ILi0EEESU_SU_EEEEENS5_IJNS4_10UnderscoreESX_SX_EEEEENS4_13SM90_TMA_LOADENS4_14ComposedLayoutINS4_7SwizzleILi2ELi4ELi3EEENS4_18smem_ptr_flag_bitsILi16EEENSS_INS5_IJNSA_ILi8EEESG_EEENS5_IJSG_SC_EEEEEEEvNS4_8identityENS4_23SM90_TMA_LOAD_MULTICASTES1A_vS1B_EENS_8epilogue10collective18CollectiveEpilogueINS1E_23Sm100TmaWarpSpecializedILi3ELi2ELi16ELb1ELb0EEEJSH_NS5_IJNSS_ISF_SC_EENSS_ISG_SC_EEEEESI_SJ_SI_SJ_NS1E_6fusion15FusionCallbacksIS1I_NS1M_17LinearCombinationISI_fSI_fLNS_15FloatRoundStyleE2EEESH_S1L_JEEENS4_5SM1004TMEM4LOAD26SM100_TMEM_LOAD_16dp256b4xES10_S1A_NS4_17SM75_U32x4_LDSM_NENS4_14SM90_TMA_STOREES1A_NS4_17SM90_U32x4_STSM_NENS4_39AutoVectorizingCopyWithAssumedAlignmentILi128EEEEEEvvEEEEvNT_6ParamsE) ;  /* 0xffffff6804387950 */ /* 0x000fea0003c3ffff */
        .weak           $__internal_2_$__cuda_sm10x_tcgen05_guardrail_trap_unallocated_columns_being_dealloced
        .type           $__internal_2_$__cuda_sm10x_tcgen05_guardrail_trap_unallocated_columns_being_dealloced,@function
        .size           $__internal_2_$__cuda_sm10x_tcgen05_guardrail_trap_unallocated_columns_being_dealloced,(.L_x_228 - $__internal_2_$__cuda_sm10x_tcgen05_guardrail_trap_unallocated_columns_being_dealloced)
$__internal_2_$__cuda_sm10x_tcgen05_guardrail_trap_unallocated_columns_being_dealloced:
[----:B------:R-:W-:Y:S05]  /*9720*/  BPT.TRAP 0x1 ;  /* 0x000000040000795c */ /* 0x000fea0000300000 */
[----:B------:R-:W-:-:S04]  /*9730*/  HFMA2 R3, -RZ, RZ, 0, 0 ;  /* 0x00000000ff037431 */ /* 0x000fc800000001ff */
[----:B------:R-:W-:Y:S05]  /*9740*/  RET.REL.NODEC R2 `(_ZN7cutlass13device_kernelINS_4gemm6kernel13GemmUniversalIN4cute5tupleIJiiiiEEENS1_10collective13CollectiveMmaINS1_35MainloopSm100TmaUmmaWarpSpecializedILi26ELi2ELi4ENS5_IJNS4_1CILi4EEENSA_ILi1EEESC_EEEEENS5_IJNSA_ILi64EEESF_NSA_ILi32EEEEEENS_6half_tENS5_IJlSC_lEEESI_SJ_NS4_8TiledMMAINS4_8MMA_AtomIJNS4_20SM100_MMA_F16BF16_SSISI_SI_fLi64ELi64ELNS4_4UMMA5MajorE0ELSO_0ELNSN_7ScaleInE0ELSP_0EEEEEENS4_6LayoutINS5_IJSC_SC_SC_EEENS5_IJNSA_ILi0EEESU_SU_EEEEENS5_IJNS4_10UnderscoreESX_SX_EEEEENS4_13SM90_TMA_LOADENS4_14ComposedLayoutINS4_7SwizzleILi2ELi4ELi3EEENS4_18smem_ptr_flag_bitsILi16EEENSS_INS5_IJNSA_ILi8EEESG_EEENS5_IJSG_SC_EEEEEEEvNS4_8identityENS4_23SM90_TMA_LOAD_MULTICASTES1A_vS1B_EENS_8epilogue10collective18CollectiveEpilogueINS1E_23Sm100TmaWarpSpecializedILi3ELi2ELi16ELb1ELb0EEEJSH_NS5_IJNSS_ISF_SC_EENSS_ISG_SC_EEEEESI_SJ_SI_SJ_NS1E_6fusion15FusionCallbacksIS1I_NS1M_17LinearCombinationISI_fSI_fLNS_15FloatRoundStyleE2EEESH_S1L_JEEENS4_5SM1004TMEM4LOAD26SM100_TMEM_LOAD_16dp256b4xES10_S1A_NS4_17SM75_U32x4_LDSM_NENS4_14SM90_TMA_STOREES1A_NS4_17SM90_U32x4_STSM_NENS4_39AutoVectorizingCopyWithAssumedAlignmentILi128EEEEEEvvEEEEvNT_6ParamsE) ;  /* 0xffffff68022c7950 */ /* 0x000fea0003c3ffff */
.L_x_227:
[----:B------:R-:W-:-:S00]  /*9750*/  BRA `(.L_x_227) ;  /* 0xfffffffc00fc7947 */ /* 0x000fc0000383ffff */
[----:B------:R-:W-:-:S00]  /*9760*/  NOP ;  /* 0x0000000000007918 */ /* 0x000fc00000000000 */
        /* <DEDUP_REMOVED lines=9> */
.L_x_228:


//--------------------- .nv.global.init           --------------------------
	.section	.nv.global.init,"aw",@progbits
.nv.global.init:
	.type		$str$27,@object
	.size		$str$27,($str$28 - $str$27)
$str$27:
        /*0000*/ 	.byte	0x28, 0x61, 0x64, 0x64, 0x72, 0x65, 0x73, 0x73, 0x20, 0x26, 0x20, 0x6d, 0x61, 0x73, 0x6b, 0x29
        /*0010*/ 	.byte	0x20, 0x3d, 0x3d, 0x20, 0x30, 0x00
	.type		$str$28,@object
	.size		$str$28,($str$26 - $str$28)
$str$28:
        /*0016*/ 	.byte	0x2f, 0x74, 0x6d, 0x70, 0x2f, 0x63, 0x75, 0x74, 0x6c, 0x61, 0x73, 0x73, 0x5f, 0x73, 0x77, 0x65
        /*0026*/ 	.byte	0x65, 0x70, 0x5f, 0x73, 0x72, 0x63, 0x2f, 0x69, 0x6e, 0x63, 0x6c, 0x75, 0x64, 0x65, 0x2f, 0x63
        /*0036*/ 	.byte	0x75, 0x74, 0x65, 0x2f, 0x70, 0x6f, 0x69, 0x6e, 0x74, 0x65, 0x72, 0x5f, 0x66, 0x6c, 0x61, 0x67
        /*0046*/ 	.byte	0x67, 0x65, 0x64, 0x2e, 0x68, 0x70, 0x70, 0x00
	.type		$str$26,@object
	.size		$str$26,($str$25 - $str$26)
$str$26:
        /*004e*/ 	.byte	0x2f, 0x74, 0x6d, 0x70, 0x2f, 0x63, 0x75, 0x74, 0x6c, 0x61, 0x73, 0x73, 0x5f, 0x73, 0x77, 0x65
        /*005e*/ 	.byte	0x65, 0x70, 0x5f, 0x73, 0x72, 0x63, 0x2f, 0x69, 0x6e, 0x63, 0x6c, 0x75, 0x64, 0x65, 0x2f, 0x63
        /*006e*/ 	.byte	0x75, 0x74, 0x65, 0x2f, 0x61, 0x74, 0x6f, 0x6d, 0x2f, 0x63, 0x6f, 0x70, 0x79, 0x5f, 0x74, 0x72
        /*007e*/ 	.byte	0x61, 0x69, 0x74, 0x73, 0x5f, 0x73, 0x6d, 0x31, 0x30, 0x30, 0x2e, 0x68, 0x70, 0x70, 0x00
	.type		$str$25,@object
	.size		$str$25,(__unnamed_1 - $str$25)
$str$25:
        /*008d*/ 	.byte	0x28, 0x28, 0x75, 0x69, 0x6e, 0x74, 0x33, 0x32, 0x5f, 0x74, 0x28, 0x74, 0x68, 0x72, 0x65, 0x61
        /*009d*/ 	.byte	0x64, 0x49, 0x64, 0x78, 0x2e, 0x78, 0x29, 0x20, 0x2f, 0x20, 0x33, 0x32, 0x29, 0x20, 0x25, 0x20
        /*00ad*/ 	.byte	0x34, 0x29, 0x20, 0x3d, 0x3d, 0x20, 0x28, 0x28, 0x28, 0x74, 0x6d, 0x65, 0x6d, 0x5f, 0x61, 0x64
        /*00bd*/ 	.byte	0x64, 0x72, 0x20, 0x3e, 0x3e, 0x20, 0x31, 0x36, 0x29, 0x20, 0x2f, 0x20, 0x33, 0x32, 0x29, 0x20
        /*00cd*/ 	.byte	0x25, 0x20, 0x34, 0x29, 0x00
	.type		__unnamed_1,@object
	.size		__unnamed_1,(__unnamed_2 - __unnamed_1)
__unnamed_1:
        /*00d2*/ 	.byte	0x61, 0x75, 0x74, 0x6f, 0x20, 0x63, 0x75, 0x74, 0x65, 0x3a, 0x3a, 0x61, 0x73, 0x5f, 0x70, 0x6f
        /* <DEDUP_REMOVED lines=24> */
        /*0262*/ 	.byte	0x3e, 0x3e, 0x3e, 0x5d, 0x00
	.type		__unnamed_2,@object
	.size		__unnamed_2,(.L_2 - __unnamed_2)
__unnamed_2:
        /* <DEDUP_REMOVED lines=46> */
.L_2:


//--------------------- .nv.shared._ZN7cutlass13device_kernelINS_4gemm6kernel13GemmUniversalIN4cute5tupleIJiiiiEEENS1_10collective13CollectiveMmaINS1_35MainloopSm100TmaUmmaWarpSpecializedILi26ELi2ELi4ENS5_IJNS4_1CILi4EEENSA_ILi1EEESC_EEEEENS5_IJNSA_ILi64EEESF_NSA_ILi32EEEEEENS_6half_tENS5_IJlSC_lEEESI_SJ_NS4_8TiledMMAINS4_8MMA_AtomIJNS4_20SM100_MMA_F16BF16_SSISI_SI_fLi64ELi64ELNS4_4UMMA5MajorE0ELSO_0ELNSN_7ScaleInE0ELSP_0EEEEEENS4_6LayoutINS5_IJSC_SC_SC_EEENS5_IJNSA_ILi0EEESU_SU_EEEEENS5_IJNS4_10UnderscoreESX_SX_EEEEENS4_13SM90_TMA_LOADENS4_14ComposedLayoutINS4_7SwizzleILi2ELi4ELi3EEENS4_18smem_ptr_flag_bitsILi16EEENSS_INS5_IJNSA_ILi8EEESG_EEENS5_IJSG_SC_EEEEEEEvNS4_8identityENS4_23SM90_TMA_LOAD_MULTICASTES1A_vS1B_EENS_8epilogue10collective18CollectiveEpilogueINS1E_23Sm100TmaWarpSpecializedILi3ELi2ELi16ELb1ELb0EEEJSH_NS5_IJNSS_ISF_SC_EENSS_ISG_SC_EEEEESI_SJ_SI_SJ_NS1E_6fusion15FusionCallbacksIS1I_NS1M_17LinearCombinationISI_fSI_fLNS_15FloatRoundStyleE2EEESH_S1L_JEEENS4_5SM1004TMEM4LOAD26SM100_TMEM_LOAD_16dp256b4xES10_S1A_NS4_17SM75_U32x4_LDSM_NENS4_14SM90_TMA_STOREES1A_NS4_17SM90_U32x4_STSM_NENS4_39AutoVectorizingCopyWithAssumedAlignmentILi128EEEEEEvvEEEEvNT_6ParamsE --------------------------
	.section	.nv.shared._ZN7cutlass13device_kernelINS_4gemm6kernel13GemmUniversalIN4cute5tupleIJiiiiEEENS1_10collective13CollectiveMmaINS1_35MainloopSm100TmaUmmaWarpSpecializedILi26ELi2ELi4ENS5_IJNS4_1CILi4EEENSA_ILi1EEESC_EEEEENS5_IJNSA_ILi64EEESF_NSA_ILi32EEEEEENS_6half_tENS5_IJlSC_lEEESI_SJ_NS4_8TiledMMAINS4_8MMA_AtomIJNS4_20SM100_MMA_F16BF16_SSISI_SI_fLi64ELi64ELNS4_4UMMA5MajorE0ELSO_0ELNSN_7ScaleInE0ELSP_0EEEEEENS4_6LayoutINS5_IJSC_SC_SC_EEENS5_IJNSA_ILi0EEESU_SU_EEEEENS5_IJNS4_10UnderscoreESX_SX_EEEEENS4_13SM90_TMA_LOADENS4_14ComposedLayoutINS4_7SwizzleILi2ELi4ELi3EEENS4_18smem_ptr_flag_bitsILi16EEENSS_INS5_IJNSA_ILi8EEESG_EEENS5_IJSG_SC_EEEEEEEvNS4_8identityENS4_23SM90_TMA_LOAD_MULTICASTES1A_vS1B_EENS_8epilogue10collective18CollectiveEpilogueINS1E_23Sm100TmaWarpSpecializedILi3ELi2ELi16ELb1ELb0EEEJSH_NS5_IJNSS_ISF_SC_EENSS_ISG_SC_EEEEESI_SJ_SI_SJ_NS1E_6fusion15FusionCallbacksIS1I_NS1M_17LinearCombinationISI_fSI_fLNS_15FloatRoundStyleE2EEESH_S1L_JEEENS4_5SM1004TMEM4LOAD26SM100_TMEM_LOAD_16dp256b4xES10_S1A_NS4_17SM75_U32x4_LDSM_NENS4_14SM90_TMA_STOREES1A_NS4_17SM90_U32x4_STSM_NENS4_39AutoVectorizingCopyWithAssumedAlignmentILi128EEEEEEvvEEEEvNT_6ParamsE,"aw",@nobits
	.sectionflags	@""
	.align	16
	.zero		1024


//--------------------- .nv.shared.reserved.0     --------------------------
	.section	.nv.shared.reserved.0,"aw",@nobits
	.weak		__nv_reservedSMEM_offset_0_alias
	.size		__nv_reservedSMEM_offset_0_alias, 0, 64
	.other		__nv_reservedSMEM_offset_0_alias,@"STO_CUDA_RESERVED_SHARED STV_DEFAULT"
__nv_reservedSMEM_offset_0_alias:
	.zero		0
.nv.shared.reserved.0:
	.zero		64
	.weak		__nv_reservedSMEM_tcgen05_partition
	.type		__nv_reservedSMEM_tcgen05_partition,@object
	.size		__nv_reservedSMEM_tcgen05_partition,(.L_0 - __nv_reservedSMEM_tcgen05_partition)
__nv_reservedSMEM_tcgen05_partition:
	.zero		32
.L_0:


//--------------------- .nv.global                --------------------------
	.section	.nv.global,"aw",@nobits
.nv.global:
	.type		_ZN40_INTERNAL_eb8972ff_4_k_cu_1270fd85_250344cute1_E,@object
	.size		_ZN40_INTERNAL_eb8972ff_4_k_cu_1270fd85_250344cute1_E,(_ZN40_INTERNAL_eb8972ff_4_k_cu_1270fd85_250344cuda3std3__45__cpo6cbeginE - _ZN40_INTERNAL_eb8972ff_4_k_cu_1270fd85_250344cute1_E)
_ZN40_INTERNAL_eb8972ff_4_k_cu_1270fd85_250344cute1_E:
	.zero		1
	.type		_ZN40_INTERNAL_eb8972ff_4_k_cu_1270fd85_250344cuda3std3__45__cpo6cbeginE,@object
	.size		_ZN40_INTERNAL_eb8972ff_4_k_cu_1270fd85_250344cuda3std3__45__cpo6cbeginE,(_ZN40_INTERNAL_eb8972ff_4_k_cu_1270fd85_250344cuda3std3__48in_placeE - _ZN40_INTERNAL_eb8972ff_4_k_cu_1270fd85_250344cuda3std3__45__cpo6cbeginE)
_ZN40_INTERNAL_eb8972ff_4_k_cu_1270fd85_250344cuda3std3__45__cpo6cbeginE:
	.zero		1
	.type		_ZN40_INTERNAL_eb8972ff_4_k_cu_1270fd85_250344cuda3std3__48in_placeE,@object
	.size		_ZN40_INTERNAL_eb8972ff_4_k_cu_1270fd85_250344cuda3std3__48in_placeE,(_ZN40_INTERNAL_eb8972ff_4_k_cu_1270fd85_250344cuda3std6ranges3__45__cpo9iter_moveE - _ZN40_INTERNAL_eb8972ff_4_k_cu_1270fd85_250344cuda3std3__48in_placeE)
_ZN40_INTERNAL_eb8972ff_4_k_cu_1270fd85_250344cuda3std3__48in_placeE:
	.zero		1
	.type		_ZN40_INTERNAL_eb8972ff_4_k_cu_1270fd85_250344cuda3std6ranges3__45__cpo9iter_moveE,@object
	.size		_ZN40_INTERNAL_eb8972ff_4_k_cu_1270fd85_250344cuda3std6ranges3__45__cpo9iter_moveE,(_ZN40_INTERNAL_eb8972ff_4_k_cu_1270fd85_250344cuda3std3__45__cpo5beginE - _ZN40_INTERNAL_eb8972ff_4_k_cu_1270fd85_250344cuda3std6ranges3__45__cpo9iter_moveE)
_ZN40_INTERNAL_eb8972ff_4_k_cu_1270fd85_250344cuda3std6ranges3__45__cpo9iter_moveE:
	.zero		1
	.type		_ZN40_INTERNAL_eb8972ff_4_k_cu_1270fd85_250344cuda3std3__45__cpo5beginE,@object
	.size		_ZN40_INTERNAL_eb8972ff_4_k_cu_1270fd85_250344cuda3std3__45__cpo5beginE,(_ZN40_INTERNAL_eb8972ff_4_k_cu_1270fd85_250344cuda3std3__442_GLOBAL__N__eb8972ff_4_k_cu_1270fd85_250346ignoreE - _ZN40_INTERNAL_eb8972ff_4_k_cu_1270fd85_250344cuda3std3__45__cpo5beginE)
_ZN40_INTERNAL_eb8972ff_4_k_cu_1270fd85_250344cuda3std3__45__cpo5beginE:
	.zero		1
	.type		_ZN40_INTERNAL_eb8972ff_4_k_cu_1270fd85_250344cuda3std3__442_GLOBAL__N__eb8972ff_4_k_cu_1270fd85_250346ignoreE,@object
	.size		_ZN40_INTERNAL_eb8972ff_4_k_cu_1270fd85_250344cuda3std3__442_GLOBAL__N__eb8972ff_4_k_cu_1270fd85_250346ignoreE,(_ZN40_INTERNAL_eb8972ff_4_k_cu_1270fd85_250344cute7productE - _ZN40_INTERNAL_eb8972ff_4_k_cu_1270fd85_250344cuda3std3__442_GLOBAL__N__eb8972ff_4_k_cu_1270fd85_250346ignoreE)
_ZN40_INTERNAL_eb8972ff_4_k_cu_1270fd85_250344cuda3std3__442_GLOBAL__N__eb8972ff_4_k_cu_1270fd85_250346ignoreE:
	.zero		1
	.type		_ZN40_INTERNAL_eb8972ff_4_k_cu_1270fd85_250344cute7productE,@object
	.size		_ZN40_INTERNAL_eb8972ff_4_k_cu_1270fd85_250344cute7productE,(_ZN40_INTERNAL_eb8972ff_4_k_cu_1270fd85_250344cuda3std3__45__cpo3endE - _ZN40_INTERNAL_eb8972ff_4_k_cu_1270fd85_250344cute7productE)
_ZN40_INTERNAL_eb8972ff_4_k_cu_1270fd85_250344cute7productE:
	.zero		1
	.type		_ZN40_INTERNAL_eb8972ff_4_k_cu_1270fd85_250344cuda3std3__45__cpo3endE,@object
	.size		_ZN40_INTERNAL_eb8972ff_4_k_cu_1270fd85_250344cuda3std3__45__cpo3endE,(_ZN40_INTERNAL_eb8972ff_4_k_cu_1270fd85_250344cuda3std3__419piecewise_constructE - _ZN40_INTERNAL_eb8972ff_4_k_cu_1270fd85_250344cuda3std3__45__cpo3endE)
_ZN40_INTERNAL_eb8972ff_4_k_cu_1270fd85_250344cuda3std3__45__cpo3endE:
	.zero		1
	.type		_ZN40_INTERNAL_eb8972ff_4_k_cu_1270fd85_250344cuda3std3__419piecewise_constructE,@object
	.size		_ZN40_INTERNAL_eb8972ff_4_k_cu_1270fd85_250344cuda3std3__419piecewise_constructE,(_ZN40_INTERNAL_eb8972ff_4_k_cu_1270fd85_250344cuda3std3__45__cpo4cendE - _ZN40_INTERNAL_eb8972ff_4_k_cu_1270fd85_250344cuda3std3__419piecewise_constructE)
_ZN40_INTERNAL_eb8972ff_4_k_cu_1270fd85_250344cuda3std3__419piecewise_constructE:
	.zero		1
	.type		_ZN40_INTERNAL_eb8972ff_4_k_cu_1270fd85_250344cuda3std3__45__cpo4cendE,@object
	.size		_ZN40_INTERNAL_eb8972ff_4_k_cu_1270fd85_250344cuda3std3__45__cpo4cendE,(_ZN40_INTERNAL_eb8972ff_4_k_cu_1270fd85_250344cuda3std6ranges3__45__cpo4swapE - _ZN40_INTERNAL_eb8972ff_4_k_cu_1270fd85_250344cuda3std3__45__cpo4cendE)
_ZN40_INTERNAL_eb8972ff_4_k_cu_1270fd85_250344cuda3std3__45__cpo4cendE:
	.zero		1
	.type		_ZN40_INTERNAL_eb8972ff_4_k_cu_1270fd85_250344cuda3std6ranges3__45__cpo4swapE,@object
	.size		_ZN40_INTERNAL_eb8972ff_4_k_cu_1270fd85_250344cuda3std6ranges3__45__cpo4swapE,(.L_10 - _ZN40_INTERNAL_eb8972ff_4_k_cu_1270fd85_250344cuda3std6ranges3__45__cpo4swapE)
_ZN40_INTERNAL_eb8972ff_4_k_cu_1270fd85_250344cuda3std6ranges3__45__cpo4swapE:
	.zero		1
.L_10:


//--------------------- .nv.constant0._ZN7cutlass13device_kernelINS_4gemm6kernel13GemmUniversalIN4cute5tupleIJiiiiEEENS1_10collective13CollectiveMmaINS1_35MainloopSm100TmaUmmaWarpSpecializedILi26ELi2ELi4ENS5_IJNS4_1CILi4EEENSA_ILi1EEESC_EEEEENS5_IJNSA_ILi64EEESF_NSA_ILi32EEEEEENS_6half_tENS5_IJlSC_lEEESI_SJ_NS4_8TiledMMAINS4_8MMA_AtomIJNS4_20SM100_MMA_F16BF16_SSISI_SI_fLi64ELi64ELNS4_4UMMA5MajorE0ELSO_0ELNSN_7ScaleInE0ELSP_0EEEEEENS4_6LayoutINS5_IJSC_SC_SC_EEENS5_IJNSA_ILi0EEESU_SU_EEEEENS5_IJNS4_10UnderscoreESX_SX_EEEEENS4_13SM90_TMA_LOADENS4_14ComposedLayoutINS4_7SwizzleILi2ELi4ELi3EEENS4_18smem_ptr_flag_bitsILi16EEENSS_INS5_IJNSA_ILi8EEESG_EEENS5_IJSG_SC_EEEEEEEvNS4_8identityENS4_23SM90_TMA_LOAD_MULTICASTES1A_vS1B_EENS_8epilogue10collective18CollectiveEpilogueINS1E_23Sm100TmaWarpSpecializedILi3ELi2ELi16ELb1ELb0EEEJSH_NS5_IJNSS_ISF_SC_EENSS_ISG_SC_EEEEESI_SJ_SI_SJ_NS1E_6fusion15FusionCallbacksIS1I_NS1M_17LinearCombinationISI_fSI_fLNS_15FloatRoundStyleE2EEESH_S1L_JEEENS4_5SM1004TMEM4LOAD26SM100_TMEM_LOAD_16dp256b4xES10_S1A_NS4_17SM75_U32x4_LDSM_NENS4_14SM90_TMA_STOREES1A_NS4_17SM90_U32x4_STSM_NENS4_39AutoVectorizingCopyWithAssumedAlignmentILi128EEEEEEvvEEEEvNT_6ParamsE --------------------------
	.section	.nv.constant0._ZN7cutlass13device_kernelINS_4gemm6kernel13GemmUniversalIN4cute5tupleIJiiiiEEENS1_10collective13CollectiveMmaINS1_35MainloopSm100TmaUmmaWarpSpecializedILi26ELi2ELi4ENS5_IJNS4_1CILi4EEENSA_ILi1EEESC_EEEEENS5_IJNSA_ILi64EEESF_NSA_ILi32EEEEEENS_6half_tENS5_IJlSC_lEEESI_SJ_NS4_8TiledMMAINS4_8MMA_AtomIJNS4_20SM100_MMA_F16BF16_SSISI_SI_fLi64ELi64ELNS4_4UMMA5MajorE0ELSO_0ELNSN_7ScaleInE0ELSP_0EEEEEENS4_6LayoutINS5_IJSC_SC_SC_EEENS5_IJNSA_ILi0EEESU_SU_EEEEENS5_IJNS4_10UnderscoreESX_SX_EEEEENS4_13SM90_TMA_LOADENS4_14ComposedLayoutINS4_7SwizzleILi2ELi4ELi3EEENS4_18smem_ptr_flag_bitsILi16EEENSS_INS5_IJNSA_ILi8EEESG_EEENS5_IJSG_SC_EEEEEEEvNS4_8identityENS4_23SM90_TMA_LOAD_MULTICASTES1A_vS1B_EENS_8epilogue10collective18CollectiveEpilogueINS1E_23Sm100TmaWarpSpecializedILi3ELi2ELi16ELb1ELb0EEEJSH_NS5_IJNSS_ISF_SC_EENSS_ISG_SC_EEEEESI_SJ_SI_SJ_NS1E_6fusion15FusionCallbacksIS1I_NS1M_17LinearCombinationISI_fSI_fLNS_15FloatRoundStyleE2EEESH_S1L_JEEENS4_5SM1004TMEM4LOAD26SM100_TMEM_LOAD_16dp256b4xES10_S1A_NS4_17SM75_U32x4_LDSM_NENS4_14SM90_TMA_STOREES1A_NS4_17SM90_U32x4_STSM_NENS4_39AutoVectorizingCopyWithAssumedAlignmentILi128EEEEEEvvEEEEvNT_6ParamsE,"a",@progbits
	.sectionflags	@""
	.align	4
.nv.constant0._ZN7cutlass13device_kernelINS_4gemm6kernel13GemmUniversalIN4cute5tupleIJiiiiEEENS1_10collective13CollectiveMmaINS1_35MainloopSm100TmaUmmaWarpSpecializedILi26ELi2ELi4ENS5_IJNS4_1CILi4EEENSA_ILi1EEESC_EEEEENS5_IJNSA_ILi64EEESF_NSA_ILi32EEEEEENS_6half_tENS5_IJlSC_lEEESI_SJ_NS4_8TiledMMAINS4_8MMA_AtomIJNS4_20SM100_MMA_F16BF16_SSISI_SI_fLi64ELi64ELNS4_4UMMA5MajorE0ELSO_0ELNSN_7ScaleInE0ELSP_0EEEEEENS4_6LayoutINS5_IJSC_SC_SC_EEENS5_IJNSA_ILi0EEESU_SU_EEEEENS5_IJNS4_10UnderscoreESX_SX_EEEEENS4_13SM90_TMA_LOADENS4_14ComposedLayoutINS4_7SwizzleILi2ELi4ELi3EEENS4_18smem_ptr_flag_bitsILi16EEENSS_INS5_IJNSA_ILi8EEESG_EEENS5_IJSG_SC_EEEEEEEvNS4_8identityENS4_23SM90_TMA_LOAD_MULTICASTES1A_vS1B_EENS_8epilogue10collective18CollectiveEpilogueINS1E_23Sm100TmaWarpSpecializedILi3ELi2ELi16ELb1ELb0EEEJSH_NS5_IJNSS_ISF_SC_EENSS_ISG_SC_EEEEESI_SJ_SI_SJ_NS1E_6fusion15FusionCallbacksIS1I_NS1M_17LinearCombinationISI_fSI_fLNS_15FloatRoundStyleE2EEESH_S1L_JEEENS4_5SM1004TMEM4LOAD26SM100_TMEM_LOAD_16dp256b4xES10_S1A_NS4_17SM75_U32x4_LDSM_NENS4_14SM90_TMA_STOREES1A_NS4_17SM90_U32x4_STSM_NENS4_39AutoVectorizingCopyWithAssumedAlignmentILi128EEEEEEvvEEEEvNT_6ParamsE:
	.zero		2944


//--------------------- SYMBOLS --------------------------

	.type		.nv.reservedSmem.offset0,@object
	.size		.nv.reservedSmem.offset0,0x4
	.type		.nv.reservedSmem.cap,@object
	.size		.nv.reservedSmem.cap,0x4
	.type		__assertfail,@function
